// auto-generated by cutlass_sweep.gemm — config: {"arch": "sm_90", "cluster_m": 1, "cluster_n": 8, "dtype": "e4m3", "dtype_b": "e4m3", "layout": "nt", "stages": 0, "tile_k": 128, "tile_m": 256, "tile_n": 64}
#include "cutlass/cutlass.h"
#include "cutlass/gemm/collective/collective_builder.hpp"
#include "cutlass/gemm/device/gemm_universal_adapter.h"
#include "cutlass/gemm/kernel/gemm_universal.hpp"
#include "cutlass/epilogue/collective/collective_builder.hpp"

using ElemA = cutlass::float_e4m3_t;
using ElemB = cutlass::float_e4m3_t;
using ElemCD = cutlass::float_e4m3_t;
using Acc  = float;
using TileShape    = cute::Shape<cute::_256, cute::_64, cute::_128>;
using ClusterShape = cute::Shape<cute::_1, cute::_8, cute::_1>;

using CollectiveEpilogue = typename cutlass::epilogue::collective::CollectiveBuilder<
    cutlass::arch::Sm90, cutlass::arch::OpClassTensorOp,
    TileShape, ClusterShape,
    cutlass::epilogue::collective::EpilogueTileAuto,
    Acc, Acc,
    ElemCD, cutlass::layout::RowMajor, 128 / cutlass::sizeof_bits<ElemCD>::value,
    ElemCD, cutlass::layout::RowMajor, 128 / cutlass::sizeof_bits<ElemCD>::value,
    cutlass::epilogue::collective::EpilogueScheduleAuto
  >::CollectiveOp;

using CollectiveMainloop = typename cutlass::gemm::collective::CollectiveBuilder<
    cutlass::arch::Sm90, cutlass::arch::OpClassTensorOp,
    ElemA, cutlass::layout::RowMajor, 128 / cutlass::sizeof_bits<ElemA>::value,
    ElemB, cutlass::layout::ColumnMajor, 128 / cutlass::sizeof_bits<ElemB>::value,
    Acc,
    TileShape, ClusterShape,
    cutlass::gemm::collective::StageCountAutoCarveout<static_cast<int>(sizeof(typename CollectiveEpilogue::SharedStorage))>,
    cutlass::gemm::collective::KernelScheduleAuto
  >::CollectiveOp;

using GemmKernel = cutlass::gemm::kernel::GemmUniversal<
    cute::Shape<int,int,int,int>,
    CollectiveMainloop,
    CollectiveEpilogue
>;
using Gemm = cutlass::gemm::device::GemmUniversalAdapter<GemmKernel>;

// Force the device kernel symbol into the cubin without needing a host main.
auto* _anchor = &cutlass::device_kernel<GemmKernel>;


// ===== COMPILED SASS (sm_90a) =====

	.target	sm_90a

	.elftype	@"ET_EXEC"


//--------------------- .note.nv.tkinfo           --------------------------
	.section	.note.nv.tkinfo,"",@"SHT_NOTE"
	.sectionflags	@"SHF_NOTE_NV_TKINFO"
	.tkinfo
        /*0018*/ 	.word	0x00000002
        /*0030*/ 	.string	""
        /*0030*/ 	.string	"ptxas"
        /*0030*/ 	.string	"Cuda compilation tools, release 13.0, V13.0.88"
        /*0030*/ 	.string	"Build cuda_13.0.r13.0/compiler.36424714_0"
        /*0030*/ 	.string	"-arch sm_90a -m 64 "



//--------------------- .note.nv.cuinfo           --------------------------
	.section	.note.nv.cuinfo,"",@"SHT_NOTE"
	.sectionflags	@"SHF_NOTE_NV_CUINFO"
        /*0018*/ 	.short	0x0002
        /*001a*/ 	.short	0x005a
        /*001c*/ 	.short	0x0082
	.zero		2


//--------------------- .nv.info                  --------------------------
	.section	.nv.info,"",@"SHT_CUDA_INFO"
	.align	4


	//----- nvinfo : EIATTR_REGCOUNT
	.align		4
        /*0000*/ 	.byte	0x04, 0x2f
        /*0002*/ 	.short	(.L_12 - .L_11)
	.align		4
.L_11:
        /*0004*/ 	.word	index@(_ZN7cutlass13device_kernelINS_4gemm6kernel13GemmUniversalIN4cute5tupleIJiiiiEEENS1_10collective13CollectiveMmaINS1_37MainloopSm90TmaGmmaWarpSpecializedFP8ILi5ENS5_IJNS4_1CILi1EEENSA_ILi8EEESB_EEENS1_35KernelTmaWarpSpecializedCooperativeEEENS5_IJNSA_ILi256EEENSA_ILi64EEENSA_ILi128EEEEEENS_12float_e4m3_tENS5_IJlSB_lEEESK_SL_NS4_8TiledMMAINS4_8MMA_AtomIJNS4_4SM904GMMA30MMA_64x64x32_F32E4M3E4M3_SS_TNILNSP_7ScaleInE1ELSR_1EEEEEENS4_6LayoutINS5_IJNSA_ILi2EEESB_SB_EEENS5_IJSB_NSA_ILi0EEESX_EEEEENS5_IJNS4_10UnderscoreES10_S10_EEEEENS4_23SM90_TMA_LOAD_MULTICASTENS4_14ComposedLayoutINS4_7SwizzleILi3ELi4ELi3EEENS4_18smem_ptr_flag_bitsILi8EEENSU_INS5_IJSC_SI_EEENS5_IJSI_SB_EEEEEEEvNS4_8identityENS4_13SM90_TMA_LOADES1C_vS1D_EENS_8epilogue10collective6detail29Sm90TmaWarpSpecializedAdapterINS1H_15DefaultEpilogueISK_SL_SL_NS1G_6thread17LinearCombinationISK_Li1EffLNS1L_9ScaleType4KindE0ELNS_15FloatRoundStyleE2ESK_EENS1_15EpilogueDefaultEEEEEvvEEEEvNT_6ParamsE)
        /*0008*/ 	.word	0x000000a8


	//----- nvinfo : EIATTR_FRAME_SIZE
	.align		4
.L_12:
        /*000c*/ 	.byte	0x04, 0x11
        /*000e*/ 	.short	(.L_14 - .L_13)
	.align		4
.L_13:
        /*0010*/ 	.word	index@(_ZN7cutlass13device_kernelINS_4gemm6kernel13GemmUniversalIN4cute5tupleIJiiiiEEENS1_10collective13CollectiveMmaINS1_37MainloopSm90TmaGmmaWarpSpecializedFP8ILi5ENS5_IJNS4_1CILi1EEENSA_ILi8EEESB_EEENS1_35KernelTmaWarpSpecializedCooperativeEEENS5_IJNSA_ILi256EEENSA_ILi64EEENSA_ILi128EEEEEENS_12float_e4m3_tENS5_IJlSB_lEEESK_SL_NS4_8TiledMMAINS4_8MMA_AtomIJNS4_4SM904GMMA30MMA_64x64x32_F32E4M3E4M3_SS_TNILNSP_7ScaleInE1ELSR_1EEEEEENS4_6LayoutINS5_IJNSA_ILi2EEESB_SB_EEENS5_IJSB_NSA_ILi0EEESX_EEEEENS5_IJNS4_10UnderscoreES10_S10_EEEEENS4_23SM90_TMA_LOAD_MULTICASTENS4_14ComposedLayoutINS4_7SwizzleILi3ELi4ELi3EEENS4_18smem_ptr_flag_bitsILi8EEENSU_INS5_IJSC_SI_EEENS5_IJSI_SB_EEEEEEEvNS4_8identityENS4_13SM90_TMA_LOADES1C_vS1D_EENS_8epilogue10collective6detail29Sm90TmaWarpSpecializedAdapterINS1H_15DefaultEpilogueISK_SL_SL_NS1G_6thread17LinearCombinationISK_Li1EffLNS1L_9ScaleType4KindE0ELNS_15FloatRoundStyleE2ESK_EENS1_15EpilogueDefaultEEEEEvvEEEEvNT_6ParamsE)
        /*0014*/ 	.word	0x00000000


	//----- nvinfo : EIATTR_MIN_STACK_SIZE
	.align		4
.L_14:
        /*0018*/ 	.byte	0x04, 0x12
        /*001a*/ 	.short	(.L_16 - .L_15)
	.align		4
.L_15:
        /*001c*/ 	.word	index@(_ZN7cutlass13device_kernelINS_4gemm6kernel13GemmUniversalIN4cute5tupleIJiiiiEEENS1_10collective13CollectiveMmaINS1_37MainloopSm90TmaGmmaWarpSpecializedFP8ILi5ENS5_IJNS4_1CILi1EEENSA_ILi8EEESB_EEENS1_35KernelTmaWarpSpecializedCooperativeEEENS5_IJNSA_ILi256EEENSA_ILi64EEENSA_ILi128EEEEEENS_12float_e4m3_tENS5_IJlSB_lEEESK_SL_NS4_8TiledMMAINS4_8MMA_AtomIJNS4_4SM904GMMA30MMA_64x64x32_F32E4M3E4M3_SS_TNILNSP_7ScaleInE1ELSR_1EEEEEENS4_6LayoutINS5_IJNSA_ILi2EEESB_SB_EEENS5_IJSB_NSA_ILi0EEESX_EEEEENS5_IJNS4_10UnderscoreES10_S10_EEEEENS4_23SM90_TMA_LOAD_MULTICASTENS4_14ComposedLayoutINS4_7SwizzleILi3ELi4ELi3EEENS4_18smem_ptr_flag_bitsILi8EEENSU_INS5_IJSC_SI_EEENS5_IJSI_SB_EEEEEEEvNS4_8identityENS4_13SM90_TMA_LOADES1C_vS1D_EENS_8epilogue10collective6detail29Sm90TmaWarpSpecializedAdapterINS1H_15DefaultEpilogueISK_SL_SL_NS1G_6thread17LinearCombinationISK_Li1EffLNS1L_9ScaleType4KindE0ELNS_15FloatRoundStyleE2ESK_EENS1_15EpilogueDefaultEEEEEvvEEEEvNT_6ParamsE)
        /*0020*/ 	.word	0x00000000
.L_16:


//--------------------- .nv.compat                --------------------------
	.section	.nv.compat,"",@"SHT_CUDA_COMPAT_INFO"
	.align	4
        /*0000*/ 	.byte	0x02, 0x09, 0x01, 0x00, 0x02, 0x02, 0x04, 0x00, 0x02, 0x05, 0x05, 0x00, 0x03, 0x07, 0x01, 0x01
        /*0010*/ 	.byte	0x02, 0x03, 0x01, 0x00, 0x02, 0x06, 0x01, 0x00, 0x04, 0x0b, 0x08, 0x00, 0x00, 0x00, 0x00, 0x00
        /*0020*/ 	.byte	0x00, 0x00, 0x00, 0x00


//--------------------- .nv.info._ZN7cutlass13device_kernelINS_4gemm6kernel13GemmUniversalIN4cute5tupleIJiiiiEEENS1_10collective13CollectiveMmaINS1_37MainloopSm90TmaGmmaWarpSpecializedFP8ILi5ENS5_IJNS4_1CILi1EEENSA_ILi8EEESB_EEENS1_35KernelTmaWarpSpecializedCooperativeEEENS5_IJNSA_ILi256EEENSA_ILi64EEENSA_ILi128EEEEEENS_12float_e4m3_tENS5_IJlSB_lEEESK_SL_NS4_8TiledMMAINS4_8MMA_AtomIJNS4_4SM904GMMA30MMA_64x64x32_F32E4M3E4M3_SS_TNILNSP_7ScaleInE1ELSR_1EEEEEENS4_6LayoutINS5_IJNSA_ILi2EEESB_SB_EEENS5_IJSB_NSA_ILi0EEESX_EEEEENS5_IJNS4_10UnderscoreES10_S10_EEEEENS4_23SM90_TMA_LOAD_MULTICASTENS4_14ComposedLayoutINS4_7SwizzleILi3ELi4ELi3EEENS4_18smem_ptr_flag_bitsILi8EEENSU_INS5_IJSC_SI_EEENS5_IJSI_SB_EEEEEEEvNS4_8identityENS4_13SM90_TMA_LOADES1C_vS1D_EENS_8epilogue10collective6detail29Sm90TmaWarpSpecializedAdapterINS1H_15DefaultEpilogueISK_SL_SL_NS1G_6thread17LinearCombinationISK_Li1EffLNS1L_9ScaleType4KindE0ELNS_15FloatRoundStyleE2ESK_EENS1_15EpilogueDefaultEEEEEvvEEEEvNT_6ParamsE --------------------------
	.section	.nv.info._ZN7cutlass13device_kernelINS_4gemm6kernel13GemmUniversalIN4cute5tupleIJiiiiEEENS1_10collective13CollectiveMmaINS1_37MainloopSm90TmaGmmaWarpSpecializedFP8ILi5ENS5_IJNS4_1CILi1EEENSA_ILi8EEESB_EEENS1_35KernelTmaWarpSpecializedCooperativeEEENS5_IJNSA_ILi256EEENSA_ILi64EEENSA_ILi128EEEEEENS_12float_e4m3_tENS5_IJlSB_lEEESK_SL_NS4_8TiledMMAINS4_8MMA_AtomIJNS4_4SM904GMMA30MMA_64x64x32_F32E4M3E4M3_SS_TNILNSP_7ScaleInE1ELSR_1EEEEEENS4_6LayoutINS5_IJNSA_ILi2EEESB_SB_EEENS5_IJSB_NSA_ILi0EEESX_EEEEENS5_IJNS4_10UnderscoreES10_S10_EEEEENS4_23SM90_TMA_LOAD_MULTICASTENS4_14ComposedLayoutINS4_7SwizzleILi3ELi4ELi3EEENS4_18smem_ptr_flag_bitsILi8EEENSU_INS5_IJSC_SI_EEENS5_IJSI_SB_EEEEEEEvNS4_8identityENS4_13SM90_TMA_LOADES1C_vS1D_EENS_8epilogue10collective6detail29Sm90TmaWarpSpecializedAdapterINS1H_15DefaultEpilogueISK_SL_SL_NS1G_6thread17LinearCombinationISK_Li1EffLNS1L_9ScaleType4KindE0ELNS_15FloatRoundStyleE2ESK_EENS1_15EpilogueDefaultEEEEEvvEEEEvNT_6ParamsE,"",@"SHT_CUDA_INFO"
	.sectionflags	@""
	.align	4


	//----- nvinfo : EIATTR_CUDA_API_VERSION
	.align		4
        /*0000*/ 	.byte	0x04, 0x37
        /*0002*/ 	.short	(.L_18 - .L_17)
.L_17:
        /*0004*/ 	.word	0x00000082


	//----- nvinfo : EIATTR_KPARAM_INFO
	.align		4
.L_18:
        /*0008*/ 	.byte	0x04, 0x17
        /*000a*/ 	.short	(.L_20 - .L_19)
.L_19:
        /*000c*/ 	.word	0x00000000
        /*0010*/ 	.short	0x0000
        /*0012*/ 	.short	0x0070
        /*0014*/ 	.byte	0x00, 0xf0, 0x01, 0x10


	//----- nvinfo : EIATTR_SPARSE_MMA_MASK
	.align		4
.L_20:
        /*0018*/ 	.byte	0x03, 0x50
        /*001a*/ 	.short	0x0000


	//----- nvinfo : EIATTR_MAXREG_COUNT
	.align		4
        /*001c*/ 	.byte	0x03, 0x1b
        /*001e*/ 	.short	0x00a8


	//----- nvinfo : EIATTR_NUM_BARRIERS
	.align		4
        /*0020*/ 	.byte	0x02, 0x4c
        /*0022*/ 	.byte	0x01
	.zero		1


	//----- nvinfo : EIATTR_MERCURY_ISA_VERSION
	.align		4
        /*0024*/ 	.byte	0x03, 0x5f
        /*0026*/ 	.short	0x0101


	//----- nvinfo : EIATTR_INT_WARP_WIDE_INSTR_OFFSETS
	.align		4
        /*0028*/ 	.byte	0x04, 0x31
        /*002a*/ 	.short	(.L_22 - .L_21)


	//   ....[0]....
.L_21:
        /*002c*/ 	.word	0x00000460


	//   ....[1]....
        /*0030*/ 	.word	0x00000480


	//   ....[2]....
        /*0034*/ 	.word	0x00000650


	//----- nvinfo : EIATTR_COOP_GROUP_MASK_REGIDS
	.align		4
.L_22:
        /*0038*/ 	.byte	0x04, 0x29
        /*003a*/ 	.short	(.L_24 - .L_23)


	//   ....[0]....
.L_23:
        /*003c*/ 	.word	0xffffffff


	//   ....[1]....
        /*0040*/ 	.word	0xffffffff


	//   ....[2]....
        /*0044*/ 	.word	0xffffffff


	//   ....[3]....
        /*0048*/ 	.word	0xffffffff


	//   ....[4]....
        /*004c*/ 	.word	0xffffffff


	//   ....[5]....
        /*0050*/ 	.word	0xffffffff


	//----- nvinfo : EIATTR_COOP_GROUP_INSTR_OFFSETS
	.align		4
.L_24:
        /*0054*/ 	.byte	0x04, 0x28
        /*0056*/ 	.short	(.L_26 - .L_25)


	//   ....[0]....
.L_25:
        /*0058*/ 	.word	0x00000060


	//   ....[1]....
        /*005c*/ 	.word	0x00000070


	//   ....[2]....
        /*0060*/ 	.word	0x00000130


	//   ....[3]....
        /*0064*/ 	.word	0x000002e0


	//   ....[4]....
        /*0068*/ 	.word	0x00000790


	//   ....[5]....
        /*006c*/ 	.word	0x00001210


	//----- nvinfo : EIATTR_REG_RECONFIG
	.align		4
.L_26:
        /*0070*/ 	.byte	0x01, 0x54
	.zero		2


	//----- nvinfo : EIATTR_MBARRIER_INSTR_OFFSETS
	.align		4
        /*0074*/ 	.byte	0x04, 0x39
        /*0076*/ 	.short	(.L_28 - .L_27)


	//   ....[0]....
.L_27:
        /*0078*/ 	.word	0x00000230
        /*007c*/ 	.word	0x000000ff
        /*0080*/ 	.word	0x00000000
        /*0084*/ 	.short	0x0100
        /*0086*/ 	.byte	0x08
	.zero		1


	//   ....[1]....
        /*0088*/ 	.word	0x00000240
        /*008c*/ 	.word	0x000000ff
        /*0090*/ 	.word	0x00000028
        /*0094*/ 	.short	0x0100
        /*0096*/ 	.byte	0x08
	.zero		1


	//   ....[2]....
        /*0098*/ 	.word	0x00000250
        /*009c*/ 	.word	0x000000ff
        /*00a0*/ 	.word	0x00000008
        /*00a4*/ 	.short	0x0100
        /*00a6*/ 	.byte	0x08
	.zero		1


	//   ....[3]....
        /*00a8*/ 	.word	0x00000260
        /*00ac*/ 	.word	0x000000ff
        /*00b0*/ 	.word	0x00000030
        /*00b4*/ 	.short	0x0100
        /*00b6*/ 	.byte	0x08
	.zero		1


	//   ....[4]....
        /*00b8*/ 	.word	0x00000270
        /*00bc*/ 	.word	0x000000ff
        /*00c0*/ 	.word	0x00000010
        /*00c4*/ 	.short	0x0100
        /*00c6*/ 	.byte	0x08
	.zero		1


	//   ....[5]....
        /*00c8*/ 	.word	0x00000280
        /*00cc*/ 	.word	0x000000ff
        /*00d0*/ 	.word	0x00000038
        /*00d4*/ 	.short	0x0100
        /*00d6*/ 	.byte	0x08
	.zero		1


	//   ....[6]....
        /*00d8*/ 	.word	0x00000290
        /*00dc*/ 	.word	0x000000ff
        /*00e0*/ 	.word	0x00000018
        /*00e4*/ 	.short	0x0100
        /*00e6*/ 	.byte	0x08
	.zero		1


	//   ....[7]....
        /*00e8*/ 	.word	0x000002a0
        /*00ec*/ 	.word	0x000000ff
        /*00f0*/ 	.word	0x00000040
        /*00f4*/ 	.short	0x0100
        /*00f6*/ 	.byte	0x08
	.zero		1


	//   ....[8]....
        /*00f8*/ 	.word	0x000002b0
        /*00fc*/ 	.word	0x000000ff
        /*0100*/ 	.word	0x00000020
        /*0104*/ 	.short	0x0100
        /*0106*/ 	.byte	0x08
	.zero		1


	//   ....[9]....
        /*0108*/ 	.word	0x000002c0
        /*010c*/ 	.word	0x000000ff
        /*0110*/ 	.word	0x00000048
        /*0114*/ 	.short	0x0100
        /*0116*/ 	.byte	0x08
	.zero		1


	//   ....[10]....
        /*0118*/ 	.word	0x000006f0
        /*011c*/ 	.word	0x000000ff
        /*0120*/ 	.word	0x00000060
        /*0124*/ 	.short	0x0100
        /*0126*/ 	.byte	0x06
	.zero		1


	//   ....[11]....
        /*0128*/ 	.word	0x00000740
        /*012c*/ 	.word	0x000000ff
        /*0130*/ 	.word	0x00000068
        /*0134*/ 	.short	0x0100
        /*0136*/ 	.byte	0x06
	.zero		1


	//   ....[12]....
        /*0138*/ 	.word	0x00001730
        /*013c*/ 	.word	0x000000ff
        /*0140*/ 	.word	0x00000000
        /*0144*/ 	.short	0x010a
        /*0146*/ 	.byte	0x06
	.zero		1


	//   ....[13]....
        /*0148*/ 	.word	0x00001770
        /*014c*/ 	.word	0x000000ff
        /*0150*/ 	.word	0x00000000
        /*0154*/ 	.short	0x010a
        /*0156*/ 	.byte	0x06
	.zero		1


	//   ....[14]....
        /*0158*/ 	.word	0x00002250
        /*015c*/ 	.word	0x000000ff
        /*0160*/ 	.word	0x00000000
        /*0164*/ 	.short	0x010a
        /*0166*/ 	.byte	0x0d
	.zero		1


	//   ....[15]....
        /*0168*/ 	.word	0x00002290
        /*016c*/ 	.word	0x000000ff
        /*0170*/ 	.word	0x00000000
        /*0174*/ 	.short	0x010a
        /*0176*/ 	.byte	0x0d
	.zero		1


	//   ....[16]....
        /*0178*/ 	.word	0x00002a80
        /*017c*/ 	.word	0x0000000e
        /*0180*/ 	.word	0x00000000
        /*0184*/ 	.short	0x0101
        /*0186*/ 	.byte	0x3f
	.zero		1


	//   ....[17]....
        /*0188*/ 	.word	0x00003100
        /*018c*/ 	.word	0x0000000b
        /*0190*/ 	.word	0x00000000
        /*0194*/ 	.short	0x0101
        /*0196*/ 	.byte	0x3f
	.zero		1


	//   ....[18]....
        /*0198*/ 	.word	0x00008b80
        /*019c*/ 	.word	0x00000012
        /*01a0*/ 	.word	0x00000028
        /*01a4*/ 	.short	0x010a
        /*01a6*/ 	.byte	0x3f
	.zero		1


	//   ....[19]....
        /*01a8*/ 	.word	0x00008f00
        /*01ac*/ 	.word	0x00000008
        /*01b0*/ 	.word	0x00000068
        /*01b4*/ 	.short	0x0101
        /*01b6*/ 	.byte	0x3f
	.zero		1


	//   ....[20]....
        /*01b8*/ 	.word	0x00009620
        /*01bc*/ 	.word	0x00000006
        /*01c0*/ 	.word	0x00000000
        /*01c4*/ 	.short	0x010a
        /*01c6*/ 	.byte	0x3f
	.zero		1


	//   ....[21]....
        /*01c8*/ 	.word	0x000096a0
        /*01cc*/ 	.word	0x00000007
        /*01d0*/ 	.word	0x00000000
        /*01d4*/ 	.short	0x010a
        /*01d6*/ 	.byte	0x3f
	.zero		1


	//   ....[22]....
        /*01d8*/ 	.word	0x00009730
        /*01dc*/ 	.word	0x0000000a
        /*01e0*/ 	.word	0x00000000
        /*01e4*/ 	.short	0x010a
        /*01e6*/ 	.byte	0x3f
	.zero		1


	//   ....[23]....
        /*01e8*/ 	.word	0x000097c0
        /*01ec*/ 	.word	0x0000000b
        /*01f0*/ 	.word	0x00000000
        /*01f4*/ 	.short	0x010a
        /*01f6*/ 	.byte	0x3f
	.zero		1


	//   ....[24]....
        /*01f8*/ 	.word	0x00009850
        /*01fc*/ 	.word	0x00000003
        /*0200*/ 	.word	0x00000000
        /*0204*/ 	.short	0x010a
        /*0206*/ 	.byte	0x3f
	.zero		1


	//   ....[25]....
        /*0208*/ 	.word	0x000098c0
        /*020c*/ 	.word	0x0000000c
        /*0210*/ 	.word	0x00000000
        /*0214*/ 	.short	0x010a
        /*0216*/ 	.byte	0x3f
	.zero		1


	//   ....[26]....
        /*0218*/ 	.word	0x00009920
        /*021c*/ 	.word	0x0000000e
        /*0220*/ 	.word	0x00000000
        /*0224*/ 	.short	0x010a
        /*0226*/ 	.byte	0x3f
	.zero		1


	//   ....[27]....
        /*0228*/ 	.word	0x000099f0
        /*022c*/ 	.word	0x00000012
        /*0230*/ 	.word	0x00000028
        /*0234*/ 	.short	0x010a
        /*0236*/ 	.byte	0x3f
	.zero		1


	//   ....[28]....
        /*0238*/ 	.word	0x00009ac0
        /*023c*/ 	.word	0x00000006
        /*0240*/ 	.word	0x00000000
        /*0244*/ 	.short	0x010a
        /*0246*/ 	.byte	0x3f
	.zero		1


	//   ....[29]....
        /*0248*/ 	.word	0x00009b10
        /*024c*/ 	.word	0x00000007
        /*0250*/ 	.word	0x00000000
        /*0254*/ 	.short	0x010a
        /*0256*/ 	.byte	0x3f
	.zero		1


	//   ....[30]....
        /*0258*/ 	.word	0x00009b60
        /*025c*/ 	.word	0x0000000a
        /*0260*/ 	.word	0x00000000
        /*0264*/ 	.short	0x010a
        /*0266*/ 	.byte	0x3f
	.zero		1


	//   ....[31]....
        /*0268*/ 	.word	0x00009bb0
        /*026c*/ 	.word	0x0000000b
        /*0270*/ 	.word	0x00000000
        /*0274*/ 	.short	0x010a
        /*0276*/ 	.byte	0x3f
	.zero		1


	//----- nvinfo : EIATTR_NUM_MBARRIERS
	.align		4
.L_28:
        /*0278*/ 	.byte	0x03, 0x38
        /*027a*/ 	.short	0x000c


	//----- nvinfo : EIATTR_EXIT_INSTR_OFFSETS
	.align		4
        /*027c*/ 	.byte	0x04, 0x1c
        /*027e*/ 	.short	(.L_30 - .L_29)


	//   ....[0]....
.L_29:
        /*0280*/ 	.word	0x000008f0


	//   ....[1]....
        /*0284*/ 	.word	0x000010e0


	//   ....[2]....
        /*0288*/ 	.word	0x000082a0


	//   ....[3]....
        /*028c*/ 	.word	0x00008800


	//   ....[4]....
        /*0290*/ 	.word	0x000098a0


	//----- nvinfo : EIATTR_MAX_THREADS
	.align		4
.L_30:
        /*0294*/ 	.byte	0x04, 0x05
        /*0296*/ 	.short	(.L_32 - .L_31)
.L_31:
        /*0298*/ 	.word	0x00000180
        /*029c*/ 	.word	0x00000001
        /*02a0*/ 	.word	0x00000001


	//----- nvinfo : EIATTR_CRS_STACK_SIZE
	.align		4
.L_32:
        /*02a4*/ 	.byte	0x04, 0x1e
        /*02a6*/ 	.short	(.L_34 - .L_33)
.L_33:
        /*02a8*/ 	.word	0x00000000


	//----- nvinfo : EIATTR_CBANK_PARAM_SIZE
	.align		4
.L_34:
        /*02ac*/ 	.byte	0x03, 0x19
        /*02ae*/ 	.short	0x0470


	//----- nvinfo : EIATTR_PARAM_CBANK
	.align		4
        /*02b0*/ 	.byte	0x04, 0x0a
        /*02b2*/ 	.short	(.L_36 - .L_35)
	.align		4
.L_35:
        /*02b4*/ 	.word	index@(.nv.constant0._ZN7cutlass13device_kernelINS_4gemm6kernel13GemmUniversalIN4cute5tupleIJiiiiEEENS1_10collective13CollectiveMmaINS1_37MainloopSm90TmaGmmaWarpSpecializedFP8ILi5ENS5_IJNS4_1CILi1EEENSA_ILi8EEESB_EEENS1_35KernelTmaWarpSpecializedCooperativeEEENS5_IJNSA_ILi256EEENSA_ILi64EEENSA_ILi128EEEEEENS_12float_e4m3_tENS5_IJlSB_lEEESK_SL_NS4_8TiledMMAINS4_8MMA_AtomIJNS4_4SM904GMMA30MMA_64x64x32_F32E4M3E4M3_SS_TNILNSP_7ScaleInE1ELSR_1EEEEEENS4_6LayoutINS5_IJNSA_ILi2EEESB_SB_EEENS5_IJSB_NSA_ILi0EEESX_EEEEENS5_IJNS4_10UnderscoreES10_S10_EEEEENS4_23SM90_TMA_LOAD_MULTICASTENS4_14ComposedLayoutINS4_7SwizzleILi3ELi4ELi3EEENS4_18smem_ptr_flag_bitsILi8EEENSU_INS5_IJSC_SI_EEENS5_IJSI_SB_EEEEEEEvNS4_8identityENS4_13SM90_TMA_LOADES1C_vS1D_EENS_8epilogue10collective6detail29Sm90TmaWarpSpecializedAdapterINS1H_15DefaultEpilogueISK_SL_SL_NS1G_6thread17LinearCombinationISK_Li1EffLNS1L_9ScaleType4KindE0ELNS_15FloatRoundStyleE2ESK_EENS1_15EpilogueDefaultEEEEEvvEEEEvNT_6ParamsE)
        /*02b8*/ 	.short	0x0210
        /*02ba*/ 	.short	0x0470


	//----- nvinfo : EIATTR_SW_WAR
	.align		4
.L_36:
        /*02bc*/ 	.byte	0x04, 0x36
        /*02be*/ 	.short	(.L_38 - .L_37)
.L_37:
        /*02c0*/ 	.word	0x00000008
.L_38:


//--------------------- .nv.callgraph             --------------------------
	.section	.nv.callgraph,"",@"SHT_CUDA_CALLGRAPH"
	.align	4
	.sectionentsize	8
	.align		4
        /*0000*/ 	.word	0x00000000
	.align		4
        /*0004*/ 	.word	0xffffffff
	.align		4
        /*0008*/ 	.word	0x00000000
	.align		4
        /*000c*/ 	.word	0xfffffffe
	.align		4
        /*0010*/ 	.word	0x00000000
	.align		4
        /*0014*/ 	.word	0xfffffffd
	.align		4
        /*0018*/ 	.word	0x00000000
	.align		4
        /*001c*/ 	.word	0xfffffffc


//--------------------- .nv.constant4             --------------------------
	.section	.nv.constant4,"a",@progbits
	.align	8
	.align		8
.nv.constant4:
        /*0000*/ 	.dword	_ZN40_INTERNAL_00b33e2c_4_k_cu_94148324_276164cuda3std3__45__cpo5beginE
	.align		8
        /*0008*/ 	.dword	_ZN40_INTERNAL_00b33e2c_4_k_cu_94148324_276164cuda3std3__45__cpo3endE
	.align		8
        /*0010*/ 	.dword	_ZN40_INTERNAL_00b33e2c_4_k_cu_94148324_276164cuda3std3__45__cpo6cbeginE
	.align		8
        /*0018*/ 	.dword	_ZN40_INTERNAL_00b33e2c_4_k_cu_94148324_276164cuda3std3__45__cpo4cendE
	.align		8
        /*0020*/ 	.dword	_ZN40_INTERNAL_00b33e2c_4_k_cu_94148324_276164cuda3std3__442_GLOBAL__N__00b33e2c_4_k_cu_94148324_276166ignoreE
	.align		8
        /*0028*/ 	.dword	_ZN40_INTERNAL_00b33e2c_4_k_cu_94148324_276164cuda3std3__419piecewise_constructE
	.align		8
        /*0030*/ 	.dword	_ZN40_INTERNAL_00b33e2c_4_k_cu_94148324_276164cuda3std3__48in_placeE
	.align		8
        /*0038*/ 	.dword	_ZN40_INTERNAL_00b33e2c_4_k_cu_94148324_276164cuda3std6ranges3__45__cpo4swapE
	.align		8
        /*0040*/ 	.dword	_ZN40_INTERNAL_00b33e2c_4_k_cu_94148324_276164cuda3std6ranges3__45__cpo9iter_moveE
	.align		8
        /*0048*/ 	.dword	_ZN40_INTERNAL_00b33e2c_4_k_cu_94148324_276164cute7productE
	.align		8
        /*0050*/ 	.dword	_ZN40_INTERNAL_00b33e2c_4_k_cu_94148324_276164cute1_E


//--------------------- .text._ZN7cutlass13device_kernelINS_4gemm6kernel13GemmUniversalIN4cute5tupleIJiiiiEEENS1_10collective13CollectiveMmaINS1_37MainloopSm90TmaGmmaWarpSpecializedFP8ILi5ENS5_IJNS4_1CILi1EEENSA_ILi8EEESB_EEENS1_35KernelTmaWarpSpecializedCooperativeEEENS5_IJNSA_ILi256EEENSA_ILi64EEENSA_ILi128EEEEEENS_12float_e4m3_tENS5_IJlSB_lEEESK_SL_NS4_8TiledMMAINS4_8MMA_AtomIJNS4_4SM904GMMA30MMA_64x64x32_F32E4M3E4M3_SS_TNILNSP_7ScaleInE1ELSR_1EEEEEENS4_6LayoutINS5_IJNSA_ILi2EEESB_SB_EEENS5_IJSB_NSA_ILi0EEESX_EEEEENS5_IJNS4_10UnderscoreES10_S10_EEEEENS4_23SM90_TMA_LOAD_MULTICASTENS4_14ComposedLayoutINS4_7SwizzleILi3ELi4ELi3EEENS4_18smem_ptr_flag_bitsILi8EEENSU_INS5_IJSC_SI_EEENS5_IJSI_SB_EEEEEEEvNS4_8identityENS4_13SM90_TMA_LOADES1C_vS1D_EENS_8epilogue10collective6detail29Sm90TmaWarpSpecializedAdapterINS1H_15DefaultEpilogueISK_SL_SL_NS1G_6thread17LinearCombinationISK_Li1EffLNS1L_9ScaleType4KindE0ELNS_15FloatRoundStyleE2ESK_EENS1_15EpilogueDefaultEEEEEvvEEEEvNT_6ParamsE --------------------------
	.section	.text._ZN7cutlass13device_kernelINS_4gemm6kernel13GemmUniversalIN4cute5tupleIJiiiiEEENS1_10collective13CollectiveMmaINS1_37MainloopSm90TmaGmmaWarpSpecializedFP8ILi5ENS5_IJNS4_1CILi1EEENSA_ILi8EEESB_EEENS1_35KernelTmaWarpSpecializedCooperativeEEENS5_IJNSA_ILi256EEENSA_ILi64EEENSA_ILi128EEEEEENS_12float_e4m3_tENS5_IJlSB_lEEESK_SL_NS4_8TiledMMAINS4_8MMA_AtomIJNS4_4SM904GMMA30MMA_64x64x32_F32E4M3E4M3_SS_TNILNSP_7ScaleInE1ELSR_1EEEEEENS4_6LayoutINS5_IJNSA_ILi2EEESB_SB_EEENS5_IJSB_NSA_ILi0EEESX_EEEEENS5_IJNS4_10UnderscoreES10_S10_EEEEENS4_23SM90_TMA_LOAD_MULTICASTENS4_14ComposedLayoutINS4_7SwizzleILi3ELi4ELi3EEENS4_18smem_ptr_flag_bitsILi8EEENSU_INS5_IJSC_SI_EEENS5_IJSI_SB_EEEEEEEvNS4_8identityENS4_13SM90_TMA_LOADES1C_vS1D_EENS_8epilogue10collective6detail29Sm90TmaWarpSpecializedAdapterINS1H_15DefaultEpilogueISK_SL_SL_NS1G_6thread17LinearCombinationISK_Li1EffLNS1L_9ScaleType4KindE0ELNS_15FloatRoundStyleE2ESK_EENS1_15EpilogueDefaultEEEEEvvEEEEvNT_6ParamsE,"ax",@progbits
	.align	128
.text._ZN7cutlass13device_kernelINS_4gemm6kernel13GemmUniversalIN4cute5tupleIJiiiiEEENS1_10collective13CollectiveMmaINS1_37MainloopSm90TmaGmmaWarpSpecializedFP8ILi5ENS5_IJNS4_1CILi1EEENSA_ILi8EEESB_EEENS1_35KernelTmaWarpSpecializedCooperativeEEENS5_IJNSA_ILi256EEENSA_ILi64EEENSA_ILi128EEEEEENS_12float_e4m3_tENS5_IJlSB_lEEESK_SL_NS4_8TiledMMAINS4_8MMA_AtomIJNS4_4SM904GMMA30MMA_64x64x32_F32E4M3E4M3_SS_TNILNSP_7ScaleInE1ELSR_1EEEEEENS4_6LayoutINS5_IJNSA_ILi2EEESB_SB_EEENS5_IJSB_NSA_ILi0EEESX_EEEEENS5_IJNS4_10UnderscoreES10_S10_EEEEENS4_23SM90_TMA_LOAD_MULTICASTENS4_14ComposedLayoutINS4_7SwizzleILi3ELi4ELi3EEENS4_18smem_ptr_flag_bitsILi8EEENSU_INS5_IJSC_SI_EEENS5_IJSI_SB_EEEEEEEvNS4_8identityENS4_13SM90_TMA_LOADES1C_vS1D_EENS_8epilogue10collective6detail29Sm90TmaWarpSpecializedAdapterINS1H_15DefaultEpilogueISK_SL_SL_NS1G_6thread17LinearCombinationISK_Li1EffLNS1L_9ScaleType4KindE0ELNS_15FloatRoundStyleE2ESK_EENS1_15EpilogueDefaultEEEEEvvEEEEvNT_6ParamsE:
        .type           _ZN7cutlass13device_kernelINS_4gemm6kernel13GemmUniversalIN4cute5tupleIJiiiiEEENS1_10collective13CollectiveMmaINS1_37MainloopSm90TmaGmmaWarpSpecializedFP8ILi5ENS5_IJNS4_1CILi1EEENSA_ILi8EEESB_EEENS1_35KernelTmaWarpSpecializedCooperativeEEENS5_IJNSA_ILi256EEENSA_ILi64EEENSA_ILi128EEEEEENS_12float_e4m3_tENS5_IJlSB_lEEESK_SL_NS4_8TiledMMAINS4_8MMA_AtomIJNS4_4SM904GMMA30MMA_64x64x32_F32E4M3E4M3_SS_TNILNSP_7ScaleInE1ELSR_1EEEEEENS4_6LayoutINS5_IJNSA_ILi2EEESB_SB_EEENS5_IJSB_NSA_ILi0EEESX_EEEEENS5_IJNS4_10UnderscoreES10_S10_EEEEENS4_23SM90_TMA_LOAD_MULTICASTENS4_14ComposedLayoutINS4_7SwizzleILi3ELi4ELi3EEENS4_18smem_ptr_flag_bitsILi8EEENSU_INS5_IJSC_SI_EEENS5_IJSI_SB_EEEEEEEvNS4_8identityENS4_13SM90_TMA_LOADES1C_vS1D_EENS_8epilogue10collective6detail29Sm90TmaWarpSpecializedAdapterINS1H_15DefaultEpilogueISK_SL_SL_NS1G_6thread17LinearCombinationISK_Li1EffLNS1L_9ScaleType4KindE0ELNS_15FloatRoundStyleE2ESK_EENS1_15EpilogueDefaultEEEEEvvEEEEvNT_6ParamsE,@function
        .size           _ZN7cutlass13device_kernelINS_4gemm6kernel13GemmUniversalIN4cute5tupleIJiiiiEEENS1_10collective13CollectiveMmaINS1_37MainloopSm90TmaGmmaWarpSpecializedFP8ILi5ENS5_IJNS4_1CILi1EEENSA_ILi8EEESB_EEENS1_35KernelTmaWarpSpecializedCooperativeEEENS5_IJNSA_ILi256EEENSA_ILi64EEENSA_ILi128EEEEEENS_12float_e4m3_tENS5_IJlSB_lEEESK_SL_NS4_8TiledMMAINS4_8MMA_AtomIJNS4_4SM904GMMA30MMA_64x64x32_F32E4M3E4M3_SS_TNILNSP_7ScaleInE1ELSR_1EEEEEENS4_6LayoutINS5_IJNSA_ILi2EEESB_SB_EEENS5_IJSB_NSA_ILi0EEESX_EEEEENS5_IJNS4_10UnderscoreES10_S10_EEEEENS4_23SM90_TMA_LOAD_MULTICASTENS4_14ComposedLayoutINS4_7SwizzleILi3ELi4ELi3EEENS4_18smem_ptr_flag_bitsILi8EEENSU_INS5_IJSC_SI_EEENS5_IJSI_SB_EEEEEEEvNS4_8identityENS4_13SM90_TMA_LOADES1C_vS1D_EENS_8epilogue10collective6detail29Sm90TmaWarpSpecializedAdapterINS1H_15DefaultEpilogueISK_SL_SL_NS1G_6thread17LinearCombinationISK_Li1EffLNS1L_9ScaleType4KindE0ELNS_15FloatRoundStyleE2ESK_EENS1_15EpilogueDefaultEEEEEvvEEEEvNT_6ParamsE,(.L_x_208 - _ZN7cutlass13device_kernelINS_4gemm6kernel13GemmUniversalIN4cute5tupleIJiiiiEEENS1_10collective13CollectiveMmaINS1_37MainloopSm90TmaGmmaWarpSpecializedFP8ILi5ENS5_IJNS4_1CILi1EEENSA_ILi8EEESB_EEENS1_35KernelTmaWarpSpecializedCooperativeEEENS5_IJNSA_ILi256EEENSA_ILi64EEENSA_ILi128EEEEEENS_12float_e4m3_tENS5_IJlSB_lEEESK_SL_NS4_8TiledMMAINS4_8MMA_AtomIJNS4_4SM904GMMA30MMA_64x64x32_F32E4M3E4M3_SS_TNILNSP_7ScaleInE1ELSR_1EEEEEENS4_6LayoutINS5_IJNSA_ILi2EEESB_SB_EEENS5_IJSB_NSA_ILi0EEESX_EEEEENS5_IJNS4_10UnderscoreES10_S10_EEEEENS4_23SM90_TMA_LOAD_MULTICASTENS4_14ComposedLayoutINS4_7SwizzleILi3ELi4ELi3EEENS4_18smem_ptr_flag_bitsILi8EEENSU_INS5_IJSC_SI_EEENS5_IJSI_SB_EEEEEEEvNS4_8identityENS4_13SM90_TMA_LOADES1C_vS1D_EENS_8epilogue10collective6detail29Sm90TmaWarpSpecializedAdapterINS1H_15DefaultEpilogueISK_SL_SL_NS1G_6thread17LinearCombinationISK_Li1EffLNS1L_9ScaleType4KindE0ELNS_15FloatRoundStyleE2ESK_EENS1_15EpilogueDefaultEEEEEvvEEEEvNT_6ParamsE)
        .other          _ZN7cutlass13device_kernelINS_4gemm6kernel13GemmUniversalIN4cute5tupleIJiiiiEEENS1_10collective13CollectiveMmaINS1_37MainloopSm90TmaGmmaWarpSpecializedFP8ILi5ENS5_IJNS4_1CILi1EEENSA_ILi8EEESB_EEENS1_35KernelTmaWarpSpecializedCooperativeEEENS5_IJNSA_ILi256EEENSA_ILi64EEENSA_ILi128EEEEEENS_12float_e4m3_tENS5_IJlSB_lEEESK_SL_NS4_8TiledMMAINS4_8MMA_AtomIJNS4_4SM904GMMA30MMA_64x64x32_F32E4M3E4M3_SS_TNILNSP_7ScaleInE1ELSR_1EEEEEENS4_6LayoutINS5_IJNSA_ILi2EEESB_SB_EEENS5_IJSB_NSA_ILi0EEESX_EEEEENS5_IJNS4_10UnderscoreES10_S10_EEEEENS4_23SM90_TMA_LOAD_MULTICASTENS4_14ComposedLayoutINS4_7SwizzleILi3ELi4ELi3EEENS4_18smem_ptr_flag_bitsILi8EEENSU_INS5_IJSC_SI_EEENS5_IJSI_SB_EEEEEEEvNS4_8identityENS4_13SM90_TMA_LOADES1C_vS1D_EENS_8epilogue10collective6detail29Sm90TmaWarpSpecializedAdapterINS1H_15DefaultEpilogueISK_SL_SL_NS1G_6thread17LinearCombinationISK_Li1EffLNS1L_9ScaleType4KindE0ELNS_15FloatRoundStyleE2ESK_EENS1_15EpilogueDefaultEEEEEvvEEEEvNT_6ParamsE,@"STO_CUDA_ENTRY STV_DEFAULT"
_ZN7cutlass13device_kernelINS_4gemm6kernel13GemmUniversalIN4cute5tupleIJiiiiEEENS1_10collective13CollectiveMmaINS1_37MainloopSm90TmaGmmaWarpSpecializedFP8ILi5ENS5_IJNS4_1CILi1EEENSA_ILi8EEESB_EEENS1_35KernelTmaWarpSpecializedCooperativeEEENS5_IJNSA_ILi256EEENSA_ILi64EEENSA_ILi128EEEEEENS_12float_e4m3_tENS5_IJlSB_lEEESK_SL_NS4_8TiledMMAINS4_8MMA_AtomIJNS4_4SM904GMMA30MMA_64x64x32_F32E4M3E4M3_SS_TNILNSP_7ScaleInE1ELSR_1EEEEEENS4_6LayoutINS5_IJNSA_ILi2EEESB_SB_EEENS5_IJSB_NSA_ILi0EEESX_EEEEENS5_IJNS4_10UnderscoreES10_S10_EEEEENS4_23SM90_TMA_LOAD_MULTICASTENS4_14ComposedLayoutINS4_7SwizzleILi3ELi4ELi3EEENS4_18smem_ptr_flag_bitsILi8EEENSU_INS5_IJSC_SI_EEENS5_IJSI_SB_EEEEEEEvNS4_8identityENS4_13SM90_TMA_LOADES1C_vS1D_EENS_8epilogue10collective6detail29Sm90TmaWarpSpecializedAdapterINS1H_15DefaultEpilogueISK_SL_SL_NS1G_6thread17LinearCombinationISK_Li1EffLNS1L_9ScaleType4KindE0ELNS_15FloatRoundStyleE2ESK_EENS1_15EpilogueDefaultEEEEEvvEEEEvNT_6ParamsE:
[----:B------:R-:W-:Y:S01]  /*0000*/  LDC R1, c[0x0][0x28] ;  /* 0x00000a00ff017b82 */ /* 0x000fe20000000800 */
[----:B------:R-:W0:Y:S01]  /*0010*/  S2R R0, SR_TID.X ;  /* 0x0000000000007919 */ /* 0x000e220000002100 */
[----:B------:R-:W-:Y:S01]  /*0020*/  ELECT P0, URZ, PT ;  /* 0x00000000003f782f */ /* 0x000fe20003800000 */
[----:B------:R-:W-:Y:S01]  /*0030*/  BSSY B0, `(.L_x_0) ;  /* 0x000000f000007945 */ /* 0x000fe20003800000 */
[--C-:B0-----:R-:W-:Y:S02]  /*0040*/  SHF.R.U32.HI R2, RZ, 0x5, R0.reuse ;  /* 0x00000005ff027819 */ /* 0x101fe40000011600 */
[----:B------:R-:W-:-:S03]  /*0050*/  SHF.R.U32.HI R3, RZ, 0x7, R0 ;  /* 0x00000007ff037819 */ /* 0x000fc60000011600 */
[----:B------:R-:W0:Y:S04]  /*0060*/  SHFL.IDX PT, R6, R2, RZ, 0x1f ;  /* 0x00001fff02067589 */ /* 0x000e2800000e0000 */
[----:B------:R1:W2:Y:S01]  /*0070*/  SHFL.IDX PT, R4, R3, RZ, 0x1f ;  /* 0x00001fff03047589 */ /* 0x0002a200000e0000 */
[----:B0-----:R-:W-:-:S13]  /*0080*/  ISETP.NE.OR P0, PT, R6, RZ, !P0 ;  /* 0x000000ff0600720c */ /* 0x001fda0004705670 */
[----:B-12---:R-:W-:Y:S05]  /*0090*/  @P0 BRA `(.L_x_1) ;  /* 0x0000000000200947 */ /* 0x006fea0003800000 */
[----:B------:R-:W-:Y:S02]  /*00a0*/  ULDC.64 UR4, c[0x0][0x198] ;  /* 0x0000660000047ab9 */ /* 0x000fe40000000a00 */
[----:B------:R-:W-:Y:S02]  /*00b0*/  UIADD3 UR6, UP0, UR4, 0xf0, URZ ;  /* 0x000000f004067890 */ /* 0x000fe4000ff1e03f */
[----:B------:R-:W-:Y:S02]  /*00c0*/  UIADD3 UR4, UP1, UR4, 0x1f0, URZ ;  /* 0x000001f004047890 */ /* 0x000fe4000ff3e03f */
[----:B------:R-:W-:Y:S02]  /*00d0*/  UIADD3.X UR7, URZ, UR5, URZ, UP0, !UPT ;  /* 0x000000053f077290 */ /* 0x000fe400087fe43f */
[----:B------:R-:W-:-:S07]  /*00e0*/  UIADD3.X UR5, URZ, UR5, URZ, UP1, !UPT ;  /* 0x000000053f057290 */ /* 0x000fce0008ffe43f */
[----:B------:R0:W-:Y:S02]  /*00f0*/  UTMACCTL.PF [UR6] ;  /* 0x00000000060079b9 */ /* 0x0001e40008040000 */
[----:B------:R0:W-:Y:S02]  /*0100*/  UTMACCTL.PF [UR4] ;  /* 0x00000000040079b9 */ /* 0x0001e40008040000 */
[----:B0-----:R-:W-:Y:S01]  /*0110*/  NOP ;  /* 0x0000000000007918 */ /* 0x001fe20000000000 */
.L_x_1:
[----:B------:R-:W-:Y:S05]  /*0120*/  BSYNC B0 ;  /* 0x0000000000007941 */ /* 0x000fea0003800000 */
.L_x_0:
[----:B------:R-:W0:Y:S02]  /*0130*/  SHFL.IDX PT, R3, R2, RZ, 0x1f ;  /* 0x00001fff02037589 */ /* 0x000e2400000e0000 */
[----:B0-----:R-:W-:-:S13]  /*0140*/  ISETP.NE.AND P0, PT, R3, RZ, PT ;  /* 0x000000ff0300720c */ /* 0x001fda0003f05270 */
[----:B------:R-:W-:Y:S05]  /*0150*/  @P0 BRA `(.L_x_2) ;  /* 0x0000000000600947 */ /* 0x000fea0003800000 */
[----:B------:R-:W0:Y:S01]  /*0160*/  S2UR UR8, SR_CgaCtaId ;  /* 0x00000000000879c3 */ /* 0x000e220000008800 */
[----:B------:R-:W-:Y:S01]  /*0170*/  UMOV UR4, 0x400 ;  /* 0x0000040000047882 */ /* 0x000fe20000000000 */
[----:B------:R-:W-:Y:S01]  /*0180*/  UMOV UR5, 0x1 ;  /* 0x0000000100057882 */ /* 0x000fe20000000000 */
[----:B------:R-:W-:Y:S01]  /*0190*/  UMOV UR6, 0x10 ;  /* 0x0000001000067882 */ /* 0x000fe20000000000 */
[----:B------:R-:W-:Y:S01]  /*01a0*/  ELECT P0, URZ, PT ;  /* 0x00000000003f782f */ /* 0x000fe20003800000 */
[----:B------:R-:W-:-:S04]  /*01b0*/  UIADD3 UR6, -UR6, 0x100000, URZ ;  /* 0x0010000006067890 */ /* 0x000fc8000fffe13f */
[----:B------:R-:W-:Y:S02]  /*01c0*/  USHF.L.U32 UR7, UR6, 0xb, URZ ;  /* 0x0000000b06077899 */ /* 0x000fe4000800063f */
[----:B------:R-:W-:Y:S02]  /*01d0*/  USHF.L.U32 UR6, UR6, 0x1, URZ ;  /* 0x0000000106067899 */ /* 0x000fe4000800063f */
[----:B0-----:R-:W-:Y:S02]  /*01e0*/  ULEA UR8, UR8, UR4, 0x18 ;  /* 0x0000000408087291 */ /* 0x001fe4000f8ec03f */
[----:B------:R-:W-:-:S04]  /*01f0*/  UIADD3 UR4, -UR5, 0x100000, URZ ;  /* 0x0010000005047890 */ /* 0x000fc8000fffe13f */
[----:B------:R-:W-:Y:S02]  /*0200*/  USHF.L.U32 UR5, UR4, 0xb, URZ ;  /* 0x0000000b04057899 */ /* 0x000fe4000800063f */
[----:B------:R-:W-:Y:S01]  /*0210*/  USHF.L.U32 UR4, UR4, 0x1, URZ ;  /* 0x0000000104047899 */ /* 0x000fe2000800063f */
[----:B------:R-:W0:Y:S11]  /*0220*/  FENCE.VIEW.ASYNC.S ;  /* 0x00000000000073c6 */ /* 0x000e360000000000 */
[----:B0-----:R0:W1:Y:S01]  /*0230*/  SYNCS.EXCH.64 URZ, [UR8], UR4 ;  /* 0x00000004083f75b2 */ /* 0x0010620008000100 */
[----:B------:R0:W2:Y:S01]  /*0240*/  SYNCS.EXCH.64 URZ, [UR8+0x28], UR6 ;  /* 0x00002806083f75b2 */ /* 0x0000a20008000100 */
[----:B------:R0:W3:Y:S01]  /*0250*/  SYNCS.EXCH.64 URZ, [UR8+0x8], UR4 ;  /* 0x00000804083f75b2 */ /* 0x0000e20008000100 */
[----:B------:R0:W4:Y:S01]  /*0260*/  SYNCS.EXCH.64 URZ, [UR8+0x30], UR6 ;  /* 0x00003006083f75b2 */ /* 0x0001220008000100 */
[----:B------:R0:W0:Y:S01]  /*0270*/  SYNCS.EXCH.64 URZ, [UR8+0x10], UR4 ;  /* 0x00001004083f75b2 */ /* 0x0000220008000100 */
[----:B------:R0:W0:Y:S01]  /*0280*/  SYNCS.EXCH.64 URZ, [UR8+0x38], UR6 ;  /* 0x00003806083f75b2 */ /* 0x0000220008000100 */
[----:B------:R0:W0:Y:S01]  /*0290*/  SYNCS.EXCH.64 URZ, [UR8+0x18], UR4 ;  /* 0x00001804083f75b2 */ /* 0x0000220008000100 */
[----:B------:R0:W0:Y:S01]  /*02a0*/  SYNCS.EXCH.64 URZ, [UR8+0x40], UR6 ;  /* 0x00004006083f75b2 */ /* 0x0000220008000100 */
[----:B------:R0:W0:Y:S01]  /*02b0*/  SYNCS.EXCH.64 URZ, [UR8+0x20], UR4 ;  /* 0x00002004083f75b2 */ /* 0x0000220008000100 */
[----:B------:R0:W0:Y:S01]  /*02c0*/  SYNCS.EXCH.64 URZ, [UR8+0x48], UR6 ;  /* 0x00004806083f75b2 */ /* 0x0000220008000100 */
[----:B------:R-:W-:Y:S01]  /*02d0*/  NOP ;  /* 0x0000000000007918 */ /* 0x000fe20000000000 */
.L_x_2:
[----:B------:R-:W5:Y:S01]  /*02e0*/  SHFL.IDX PT, R2, R2, RZ, 0x1f ;  /* 0x00001fff02027589 */ /* 0x000f6200000e0000 */
[----:B------:R-:W-:Y:S01]  /*02f0*/  SHF.R.S32.HI R5, RZ, 0x1f, R0 ;  /* 0x0000001fff057819 */ /* 0x000fe20000011400 */
[----:B0-----:R-:W0:Y:S01]  /*0300*/  S2UR UR8, SR_CTAID.X ;  /* 0x00000000000879c3 */ /* 0x001e220000002500 */
[----:B------:R-:W-:Y:S01]  /*0310*/  ELECT P0, URZ, PT ;  /* 0x00000000003f782f */ /* 0x000fe20003800000 */
[----:B------:R-:W1:Y:S01]  /*0320*/  S2R R8, SR_CTAID.Y ;  /* 0x0000000000087919 */ /* 0x000e620000002600 */
[----:B------:R-:W-:Y:S01]  /*0330*/  LEA.HI R5, R5, R0, RZ, 0x7 ;  /* 0x0000000005057211 */ /* 0x000fe200078f38ff */
[----:B------:R-:W-:Y:S01]  /*0340*/  ULDC UR4, c[0x0][0x154] ;  /* 0x0000550000047ab9 */ /* 0x000fe20000000800 */
[----:B------:R-:W-:Y:S01]  /*0350*/  NOP ;  /* 0x0000000000007918 */ /* 0x000fe20000000000 */
[----:B------:R-:W-:Y:S01]  /*0360*/  NOP ;  /* 0x0000000000007918 */ /* 0x000fe20000000000 */
[----:B------:R-:W-:Y:S01]  /*0370*/  LOP3.LUT R5, R5, 0xffffff80, RZ, 0xc0, !PT ;  /* 0xffffff8005057812 */ /* 0x000fe200078ec0ff */
[----:B------:R-:W2:Y:S04]  /*0380*/  LDC R14, c[0x0][0x140] ;  /* 0x00005000ff0e7b82 */ /* 0x000ea80000000800 */
[----:B------:R-:W-:-:S04]  /*0390*/  IMAD.IADD R5, R0, 0x1, -R5 ;  /* 0x0000000100057824 */ /* 0x000fc800078e0a05 */
[----:B------:R-:W3:Y:S01]  /*03a0*/  LDC R19, c[0x0][0x148] ;  /* 0x00005200ff137b82 */ /* 0x000ee20000000800 */
[----:B------:R-:W-:Y:S02]  /*03b0*/  SHF.R.S32.HI R10, RZ, 0x1f, R5 ;  /* 0x0000001fff0a7819 */ /* 0x000fe40000011405 */
[----:B------:R-:W-:Y:S02]  /*03c0*/  LOP3.LUT P2, RZ, R5, 0x7, RZ, 0xc0, !PT ;  /* 0x0000000705ff7812 */ /* 0x000fe4000784c0ff */
[----:B------:R-:W-:Y:S02]  /*03d0*/  LEA.HI R10, R10, R5, RZ, 0x3 ;  /* 0x000000050a0a7211 */ /* 0x000fe400078f18ff */
[----:B-----5:R-:W-:Y:S01]  /*03e0*/  ISETP.NE.OR P0, PT, R2, RZ, !P0 ;  /* 0x000000ff0200720c */ /* 0x020fe20004705670 */
[----:B------:R-:W5:Y:S01]  /*03f0*/  LDC R12, c[0x0][0x144] ;  /* 0x00005100ff0c7b82 */ /* 0x000f620000000800 */
[--C-:B------:R-:W-:Y:S02]  /*0400*/  SHF.R.S32.HI R2, RZ, 0x3, R10.reuse ;  /* 0x00000003ff027819 */ /* 0x100fe4000001140a */
[----:B------:R-:W-:-:S02]  /*0410*/  SHF.R.S32.HI R7, RZ, 0x1f, R10 ;  /* 0x0000001fff077819 */ /* 0x000fc4000001140a */
[----:B------:R-:W-:Y:S02]  /*0420*/  SHF.R.S32.HI R10, RZ, 0x1f, R3 ;  /* 0x0000001fff0a7819 */ /* 0x000fe40000011403 */
[----:B------:R-:W-:Y:S02]  /*0430*/  LEA.HI R7, R7, R2, RZ, 0x2 ;  /* 0x0000000207077211 */ /* 0x000fe400078f10ff */
[----:B------:R-:W-:Y:S02]  /*0440*/  LEA.HI R10, R10, R3, RZ, 0x2 ;  /* 0x000000030a0a7211 */ /* 0x000fe400078f10ff */
[----:B------:R-:W-:Y:S01]  /*0450*/  LOP3.LUT R7, R7, 0xfffffffc, RZ, 0xc0, !PT ;  /* 0xfffffffc07077812 */ /* 0x000fe200078ec0ff */
[----:B------:R-:W-:Y:S01]  /*0460*/  VOTEU.ALL UP0, P0 ;  /* 0x00000000003f7886 */ /* 0x000fe20000000000 */
[----:B-1----:R-:W-:Y:S01]  /*0470*/  I2FP.F32.U32 R11, R8 ;  /* 0x00000008000b7245 */ /* 0x002fe20000201000 */
[----:B------:R-:W-:Y:S01]  /*0480*/  VOTEU.ALL UP1, P0 ;  /* 0x00000000003f7886 */ /* 0x000fe20000020000 */
[----:B------:R-:W-:Y:S01]  /*0490*/  LOP3.LUT R10, R10, 0x3ffffffc, RZ, 0xc0, !PT ;  /* 0x3ffffffc0a0a7812 */ /* 0x000fe200078ec0ff */
[----:B------:R-:W-:Y:S01]  /*04a0*/  IMAD.IADD R7, R2, 0x1, -R7 ;  /* 0x0000000102077824 */ /* 0x000fe200078e0a07 */
[----:B------:R-:W1:Y:S01]  /*04b0*/  @!UP0 S2UR UR7, SR_CgaCtaId ;  /* 0x00000000000789c3 */ /* 0x000e620000008800 */
[----:B0-----:R-:W-:Y:S01]  /*04c0*/  I2FP.F32.U32 R2, UR8 ;  /* 0x0000000800027c45 */ /* 0x001fe20008201000 */
[----:B------:R-:W-:Y:S01]  /*04d0*/  FMUL R13, R11, UR4 ;  /* 0x000000040b0d7c20 */ /* 0x000fe20008400000 */
[----:B------:R-:W-:Y:S01]  /*04e0*/  ULDC UR4, c[0x0][0x150] ;  /* 0x0000540000047ab9 */ /* 0x000fe20000000800 */
[----:B------:R-:W-:Y:S01]  /*04f0*/  IMAD.IADD R10, R3, 0x1, -R10 ;  /* 0x00000001030a7824 */ /* 0x000fe200078e0a0a */
[----:B------:R-:W-:Y:S01]  /*0500*/  SHF.R.S32.HI R3, RZ, 0x1f, R6 ;  /* 0x0000001fff037819 */ /* 0x000fe20000011406 */
[----:B------:R-:W-:Y:S01]  /*0510*/  FMUL R11, R2, UR4 ;  /* 0x00000004020b7c20 */ /* 0x000fe20008400000 */
[----:B------:R-:W-:Y:S01]  /*0520*/  UMOV UR4, 0x20 ;  /* 0x0000002000047882 */ /* 0x000fe20000000000 */
[----:B------:R-:W0:Y:S01]  /*0530*/  F2I.U32.TRUNC.NTZ R13, R13 ;  /* 0x0000000d000d7305 */ /* 0x000e22000020f000 */
[----:B------:R-:W-:Y:S01]  /*0540*/  LEA.HI R3, R3, R6, RZ, 0x2 ;  /* 0x0000000603037211 */ /* 0x000fe200078f10ff */
[----:B------:R-:W-:Y:S01]  /*0550*/  IMAD R7, R10, 0x4, R7 ;  /* 0x000000040a077824 */ /* 0x000fe200078e0207 */
[----:B------:R-:W-:Y:S01]  /*0560*/  @!UP0 UMOV UR6, 0x400 ;  /* 0x0000040000068882 */ /* 0x000fe20000000000 */
[----:B------:R-:W-:-:S04]  /*0570*/  @!UP0 UIADD3 UR4, -UR4, 0x100000, URZ ;  /* 0x0010000004048890 */ /* 0x000fc8000fffe13f */
[----:B------:R-:W-:Y:S02]  /*0580*/  @!UP0 USHF.L.U32 UR5, UR4, 0xb, URZ ;  /* 0x0000000b04058899 */ /* 0x000fe4000800063f */
[----:B------:R-:W-:Y:S01]  /*0590*/  @!UP0 USHF.L.U32 UR4, UR4, 0x1, URZ ;  /* 0x0000000104048899 */ /* 0x000fe2000800063f */
[----:B------:R-:W-:Y:S01]  /*05a0*/  LOP3.LUT R3, R3, 0xfffffffc, RZ, 0xc0, !PT ;  /* 0xfffffffc03037812 */ /* 0x000fe200078ec0ff */
[C---:B------:R-:W-:Y:S01]  /*05b0*/  IMAD.SHL.U32 R2, R7.reuse, 0x4, RZ ;  /* 0x0000000407027824 */ /* 0x040fe200078e00ff */
[----:B--2---:R-:W-:Y:S01]  /*05c0*/  ISETP.EQ.U32.AND P3, PT, R14, 0x1, PT ;  /* 0x000000010e00780c */ /* 0x004fe20003f62070 */
[----:B------:R-:W2:Y:S01]  /*05d0*/  F2I.U32.TRUNC.NTZ R11, R11 ;  /* 0x0000000b000b7305 */ /* 0x000ea2000020f000 */
[----:B------:R-:W-:Y:S02]  /*05e0*/  VIADD R10, R4, 0xffffffff ;  /* 0xffffffff040a7836 */ /* 0x000fe40000000000 */
[----:B------:R-:W-:Y:S01]  /*05f0*/  IMAD.IADD R6, R6, 0x1, -R3 ;  /* 0x0000000106067824 */ /* 0x000fe200078e0a03 */
[----:B------:R-:W-:-:S02]  /*0600*/  LOP3.LUT R5, R7, 0xc, R2, 0x78, !PT ;  /* 0x0000000c07057812 */ /* 0x000fc400078e7802 */
[----:B------:R-:W-:Y:S01]  /*0610*/  ISETP.GE.U32.AND P5, PT, R10, 0x2, PT ;  /* 0x000000020a00780c */ /* 0x000fe20003fa6070 */
[----:B0-----:R-:W-:Y:S01]  /*0620*/  IMAD.MOV R20, RZ, RZ, -R13 ;  /* 0x000000ffff147224 */ /* 0x001fe200078e0a0d */
[----:B-1----:R-:W-:Y:S01]  /*0630*/  @!UP0 ULEA UR6, UR7, UR6, 0x18 ;  /* 0x0000000607068291 */ /* 0x002fe2000f8ec03f */
[C---:B------:R-:W-:Y:S01]  /*0640*/  ISETP.NE.AND P1, PT, R6.reuse, 0x3, PT ;  /* 0x000000030600780c */ /* 0x040fe20003f25270 */
[----:B------:R-:W-:Y:S01]  /*0650*/  VOTEU.ALL UP0, P0 ;  /* 0x00000000003f7886 */ /* 0x000fe20000000000 */
[----:B---3--:R-:W-:Y:S01]  /*0660*/  IMAD R2, R19, R20, R8 ;  /* 0x0000001413027224 */ /* 0x008fe200078e0208 */
[----:B------:R-:W-:Y:S02]  /*0670*/  ISETP.LT.U32.AND P0, PT, R5, 0x8, !P2 ;  /* 0x000000080500780c */ /* 0x000fe40005701070 */
[----:B------:R-:W-:Y:S01]  /*0680*/  ISETP.EQ.OR P1, PT, R6, RZ, !P1 ;  /* 0x000000ff0600720c */ /* 0x000fe20004f22670 */
[----:B--2---:R-:W-:Y:S01]  /*0690*/  IMAD.MOV R11, RZ, RZ, -R11 ;  /* 0x000000ffff0b7224 */ /* 0x004fe200078e0a0b */
[----:B------:R-:W-:-:S02]  /*06a0*/  ISETP.NE.AND P4, PT, R2, R5, PT ;  /* 0x000000050200720c */ /* 0x000fc40003f85270 */
[----:B------:R-:W-:Y:S01]  /*06b0*/  ISETP.EQ.AND P1, PT, R4, RZ, P1 ;  /* 0x000000ff0400720c */ /* 0x000fe20000f22270 */
[----:B-----5:R-:W-:Y:S01]  /*06c0*/  IMAD R11, R12, R11, UR8 ;  /* 0x000000080c0b7e24 */ /* 0x020fe2000f8e020b */
[----:B------:R-:W-:Y:S01]  /*06d0*/  ISETP.NE.AND P2, PT, R4, RZ, PT ;  /* 0x000000ff0400720c */ /* 0x000fe20003f45270 */
[----:B------:R-:W0:Y:S02]  /*06e0*/  FENCE.VIEW.ASYNC.S ;  /* 0x00000000000073c6 */ /* 0x000e240000000000 */
[----:B0-----:R0:W1:Y:S01]  /*06f0*/  @!UP0 SYNCS.EXCH.64 URZ, [UR6+0x60], UR4 ;  /* 0x00006004063f85b2 */ /* 0x0010620008000100 */
[----:B------:R-:W-:Y:S02]  /*0700*/  SEL R4, RZ, 0x1, !P1 ;  /* 0x00000001ff047807 */ /* 0x000fe40004800000 */
[----:B------:R-:W-:Y:S02]  /*0710*/  ISETP.EQ.OR P4, PT, R11, RZ, !P4 ;  /* 0x000000ff0b00720c */ /* 0x000fe40006782670 */
[----:B------:R-:W-:-:S02]  /*0720*/  SEL R4, R4, 0x2, P5 ;  /* 0x0000000204047807 */ /* 0x000fc40002800000 */
[----:B------:R-:W-:Y:S01]  /*0730*/  PLOP3.LUT P0, PT, P0, P4, PT, 0x80, 0x0 ;  /* 0x000000000000781c */ /* 0x000fe20000709070 */
[----:B------:R0:W2:Y:S01]  /*0740*/  @!UP1 SYNCS.EXCH.64 URZ, [UR6+0x68], UR4 ;  /* 0x00006804063f95b2 */ /* 0x0000a20008000100 */
[----:B------:R-:W-:Y:S01]  /*0750*/  NOP ;  /* 0x0000000000007918 */ /* 0x000fe20000000000 */
[----:B------:R-:W-:Y:S10]  /*0760*/  @!P3 BRA `(.L_x_3) ;  /* 0x000000000008b947 */ /* 0x000ff40003800000 */
[----:B-12-4-:R-:W-:Y:S01]  /*0770*/  UCGABAR_ARV ;  /* 0x00000000000079c7 */ /* 0x016fe20008000000 */
[----:B------:R-:W-:Y:S05]  /*0780*/  BRA `(.L_x_4) ;  /* 0x0000000000047947 */ /* 0x000fea0003800000 */
.L_x_3:
[----:B-12-4-:R-:W-:Y:S01]  /*0790*/  NOP ;  /* 0x0000000000007918 */ /* 0x016fe20000000000 */
.L_x_4:
[----:B------:R-:W1:Y:S01]  /*07a0*/  LDC R2, c[0x0][0x65c] ;  /* 0x00019700ff027b82 */ /* 0x000e620000000800 */
[----:B------:R-:W-:Y:S01]  /*07b0*/  IMAD.MOV.U32 R3, RZ, RZ, RZ ;  /* 0x000000ffff037224 */ /* 0x000fe200078e00ff */
[----:B-1----:R-:W-:Y:S01]  /*07c0*/  ISETP.NE.AND P4, PT, R2, 0x1, PT ;  /* 0x000000010200780c */ /* 0x002fe20003f85270 */
[----:B------:R-:W-:-:S12]  /*07d0*/  IMAD.U32 R2, RZ, RZ, UR8 ;  /* 0x00000008ff027e24 */ /* 0x000fd8000f8e00ff */
[----:B------:R-:W1:Y:S01]  /*07e0*/  @P4 LDC R15, c[0x0][0x10] ;  /* 0x00000400ff0f4b82 */ /* 0x000e620000000800 */
[----:B------:R-:W-:Y:S02]  /*07f0*/  @P4 IMAD.MOV.U32 R9, RZ, RZ, RZ ;  /* 0x000000ffff094224 */ /* 0x000fe400078e00ff */
[----:B------:R-:W-:-:S05]  /*0800*/  @P4 IMAD.MOV.U32 R7, RZ, RZ, RZ ;  /* 0x000000ffff074224 */ /* 0x000fca00078e00ff */
[----:B------:R-:W2:Y:S01]  /*0810*/  @!P4 LDC R13, c[0x0][0xc] ;  /* 0x00000300ff0dcb82 */ /* 0x000ea20000000800 */
[----:B-1----:R-:W-:-:S04]  /*0820*/  @P4 IMAD.WIDE.U32 R14, R15, UR8, R8 ;  /* 0x000000080f0e4c25 */ /* 0x002fc8000f8e0008 */
[----:B--2---:R-:W-:-:S04]  /*0830*/  @!P4 IMAD.WIDE.U32 R12, R8, R13, R2 ;  /* 0x0000000d080cc225 */ /* 0x004fc800078e0002 */
[----:B------:R-:W-:Y:S02]  /*0840*/  @P4 IMAD.MOV.U32 R2, RZ, RZ, R14 ;  /* 0x000000ffff024224 */ /* 0x000fe400078e000e */
[----:B------:R-:W-:Y:S02]  /*0850*/  @P4 IMAD.IADD R3, R15, 0x1, R7 ;  /* 0x000000010f034824 */ /* 0x000fe400078e0207 */
[----:B------:R-:W-:Y:S02]  /*0860*/  @!P4 IMAD.MOV.U32 R2, RZ, RZ, R12 ;  /* 0x000000ffff02c224 */ /* 0x000fe400078e000c */
[----:B------:R-:W-:Y:S01]  /*0870*/  @!P4 IMAD.MOV.U32 R3, RZ, RZ, R13 ;  /* 0x000000ffff03c224 */ /* 0x000fe200078e000d */
[----:B------:R-:W-:Y:S06]  /*0880*/  @!P3 BRA `(.L_x_5) ;  /* 0x00000000000cb947 */ /* 0x000fec0003800000 */
[----:B------:R-:W-:Y:S01]  /*0890*/  UCGABAR_WAIT ;  /* 0x0000000000007dc7 */ /* 0x000fe20008000000 */
[----:B------:R-:W-:Y:S01]  /*08a0*/  CCTL.IVALL ;  /* 0x00000000ff00798f */ /* 0x000fe20002000000 */
[----:B------:R-:W-:Y:S05]  /*08b0*/  BRA `(.L_x_6) ;  /* 0x0000000000047947 */ /* 0x000fea0003800000 */
.L_x_5:
[----:B------:R-:W-:Y:S06]  /*08c0*/  BAR.SYNC.DEFER_BLOCKING 0x0 ;  /* 0x0000000000007b1d */ /* 0x000fec0000010000 */
.L_x_6:
[----:B------:R-:W-:Y:S05]  /*08d0*/  @!P2 BRA `(.L_x_7) ;  /* 0x000000780074a947 */ /* 0x000fea0003800000 */
[----:B------:R-:W-:-:S13]  /*08e0*/  ISETP.GT.U32.AND P1, PT, R10, 0x1, PT ;  /* 0x000000010a00780c */ /* 0x000fda0003f24070 */
[----:B0-----:R-:W-:Y:S05]  /*08f0*/  @P1 EXIT ;  /* 0x000000000000194d */ /* 0x001fea0003800000 */
[----:B------:R-:W-:Y:S01]  /*0900*/  ULDC.64 UR4, c[0x0][0x650] ;  /* 0x0001940000047ab9 */ /* 0x000fe20000000a00 */
[----:B------:R-:W-:Y:S01]  /*0910*/  PRMT R14, RZ, 0x7610, R14 ;  /* 0x00007610ff0e7816 */ /* 0x000fe2000000000e */
[----:B------:R-:W-:Y:S01]  /*0920*/  IMAD.MOV.U32 R7, RZ, RZ, -0x1 ;  /* 0xffffffffff077424 */ /* 0x000fe200078e00ff */
[----:B------:R-:W-:Y:S01]  /*0930*/  ISETP.GE.U32.AND P1, PT, R2, UR4, PT ;  /* 0x0000000402007c0c */ /* 0x000fe2000bf26070 */
[----:B------:R-:W-:Y:S02]  /*0940*/  IMAD.MOV.U32 R10, RZ, RZ, -0x1 ;  /* 0xffffffffff0a7424 */ /* 0x000fe400078e00ff */
[----:B------:R-:W-:Y:S01]  /*0950*/  IMAD.MOV.U32 R6, RZ, RZ, -0x1 ;  /* 0xffffffffff067424 */ /* 0x000fe200078e00ff */
[----:B------:R-:W-:-:S13]  /*0960*/  ISETP.GE.U32.AND.EX P1, PT, R3, UR5, PT, P1 ;  /* 0x0000000503007c0c */ /* 0x000fda000bf26110 */
[----:B------:R-:W-:Y:S05]  /*0970*/  @P1 BRA `(.L_x_8) ;  /* 0x0000000400281947 */ /* 0x000fea0003800000 */
[----:B------:R-:W0:Y:S01]  /*0980*/  LDC.64 R22, c[0x0][0x628] ;  /* 0x00018a00ff167b82 */ /* 0x000e220000000a00 */
[----:B------:R-:W-:Y:S02]  /*0990*/  IMAD.MOV.U32 R6, RZ, RZ, R2 ;  /* 0x000000ffff067224 */ /* 0x000fe400078e0002 */
[----:B------:R-:W-:-:S05]  /*09a0*/  IMAD.MOV.U32 R7, RZ, RZ, R3 ;  /* 0x000000ffff077224 */ /* 0x000fca00078e0003 */
[----:B------:R-:W1:Y:S08]  /*09b0*/  LDC R10, c[0x0][0x630] ;  /* 0x00018c00ff0a7b82 */ /* 0x000e700000000800 */
[----:B------:R-:W2:Y:S01]  /*09c0*/  LDC.64 R24, c[0x0][0x620] ;  /* 0x00018800ff187b82 */ /* 0x000ea20000000a00 */
[----:B0-----:R-:W-:-:S04]  /*09d0*/  ISETP.NE.U32.AND P1, PT, R22, RZ, PT ;  /* 0x000000ff1600720c */ /* 0x001fc80003f25070 */
[----:B------:R-:W-:-:S13]  /*09e0*/  ISETP.NE.AND.EX P1, PT, R23, RZ, PT, P1 ;  /* 0x000000ff1700720c */ /* 0x000fda0003f25310 */
[----:B-12---:R-:W-:Y:S05]  /*09f0*/  @!P1 BRA `(.L_x_9) ;  /* 0x0000000000289947 */ /* 0x006fea0003800000 */
[----:B------:R-:W0:Y:S02]  /*0a00*/  LDC R15, c[0x0][0x634] ;  /* 0x00018d00ff0f7b82 */ /* 0x000e240000000800 */
[----:B0-----:R-:W-:-:S05]  /*0a10*/  IADD3 R15, P1, R2, R15, RZ ;  /* 0x0000000f020f7210 */ /* 0x001fca0007f3e0ff */
[----:B------:R-:W-:-:S04]  /*0a20*/  IMAD.X R17, RZ, RZ, R3, P1 ;  /* 0x000000ffff117224 */ /* 0x000fc800008e0603 */
[----:B------:R-:W-:-:S04]  /*0a30*/  IMAD.WIDE.U32 R6, R17, R22, RZ ;  /* 0x0000001611067225 */ /* 0x000fc800078e00ff */
[----:B------:R-:W-:-:S04]  /*0a40*/  IMAD.WIDE.U32 R12, P1, R15, R23, R6 ;  /* 0x000000170f0c7225 */ /* 0x000fc80007820006 */
[----:B------:R-:W-:-:S04]  /*0a50*/  IMAD.WIDE.U32 R6, R15, R22, RZ ;  /* 0x000000160f067225 */ /* 0x000fc800078e00ff */
[----:B------:R-:W-:Y:S01]  /*0a60*/  IMAD.X R15, RZ, RZ, RZ, P1 ;  /* 0x000000ffff0f7224 */ /* 0x000fe200008e06ff */
[----:B------:R-:W-:Y:S01]  /*0a70*/  IADD3 RZ, P1, R7, R12, RZ ;  /* 0x0000000c07ff7210 */ /* 0x000fe20007f3e0ff */
[----:B------:R-:W-:-:S04]  /*0a80*/  IMAD.MOV.U32 R14, RZ, RZ, R13 ;  /* 0x000000ffff0e7224 */ /* 0x000fc800078e000d */
[----:B------:R-:W-:-:S08]  /*0a90*/  IMAD.WIDE.U32.X R6, R17, R23, R14, P1 ;  /* 0x0000001711067225 */ /* 0x000fd000008e040e */
.L_x_9:
[----:B------:R-:W0:Y:S01]  /*0aa0*/  LDC.64 R22, c[0x0][0x640] ;  /* 0x00019000ff167b82 */ /* 0x000e220000000a00 */
[--C-:B------:R-:W-:Y:S01]  /*0ab0*/  SHF.R.U64 R26, R6, R10, R7.reuse ;  /* 0x0000000a061a7219 */ /* 0x100fe20000001207 */
[----:B------:R-:W-:Y:S01]  /*0ac0*/  IMAD R20, R19, R20, R8 ;  /* 0x0000001413147224 */ /* 0x000fe200078e0208 */
[----:B------:R-:W-:Y:S01]  /*0ad0*/  SHF.R.U32.HI R6, RZ, R10, R7 ;  /* 0x0000000aff067219 */ /* 0x000fe20000011607 */
[----:B------:R-:W-:Y:S01]  /*0ae0*/  IMAD.MOV.U32 R19, RZ, RZ, 0x1 ;  /* 0x00000001ff137424 */ /* 0x000fe200078e00ff */
[----:B------:R-:W-:-:S03]  /*0af0*/  IADD3 R9, P1, RZ, -R26, RZ ;  /* 0x8000001aff097210 */ /* 0x000fc60007f3e0ff */
[----:B------:R-:W1:Y:S02]  /*0b00*/  LDC R12, c[0x0][0x618] ;  /* 0x00018600ff0c7b82 */ /* 0x000e640000000800 */
[----:B------:R-:W-:-:S04]  /*0b10*/  IMAD.X R7, RZ, RZ, ~R6, P1 ;  /* 0x000000ffff077224 */ /* 0x000fc800008e0e06 */
[-C--:B------:R-:W-:Y:S02]  /*0b20*/  IMAD R10, R7, R24.reuse, RZ ;  /* 0x00000018070a7224 */ /* 0x080fe400078e02ff */
[----:B------:R-:W2:Y:S01]  /*0b30*/  LDC R16, c[0x0][0x608] ;  /* 0x00018200ff107b82 */ /* 0x000ea20000000800 */
[----:B------:R-:W-:-:S04]  /*0b40*/  IMAD.WIDE.U32 R6, R9, R24, R2 ;  /* 0x0000001809067225 */ /* 0x000fc800078e0002 */
[----:B------:R-:W-:-:S03]  /*0b50*/  IMAD R9, R9, R25, R10 ;  /* 0x0000001909097224 */ /* 0x000fc600078e020a */
[----:B------:R-:W3:Y:S01]  /*0b60*/  LDC R18, c[0x0][0x658] ;  /* 0x00019600ff127b82 */ /* 0x000ee20000000800 */
[----:B------:R-:W-:Y:S01]  /*0b70*/  IMAD.IADD R7, R7, 0x1, R9 ;  /* 0x0000000107077824 */ /* 0x000fe200078e0209 */
[----:B0-----:R-:W-:Y:S01]  /*0b80*/  ISETP.NE.U32.AND P1, PT, R22, RZ, PT ;  /* 0x000000ff1600720c */ /* 0x001fe20003f25070 */
[----:B------:R-:W-:-:S03]  /*0b90*/  IMAD.MOV.U32 R9, RZ, RZ, -0x1 ;  /* 0xffffffffff097424 */ /* 0x000fc600078e00ff */
[----:B------:R-:W-:Y:S02]  /*0ba0*/  ISETP.NE.AND.EX P1, PT, R23, RZ, PT, P1 ;  /* 0x000000ff1700720c */ /* 0x000fe40003f25310 */
[----:B------:R-:W0:Y:S01]  /*0bb0*/  LDC R17, c[0x0][0x600] ;  /* 0x00018000ff117b82 */ /* 0x000e220000000800 */
[-CC-:B-1----:R-:W-:Y:S02]  /*0bc0*/  SHF.R.U64 R14, R6, R12.reuse, R7.reuse ;  /* 0x0000000c060e7219 */ /* 0x182fe40000001207 */
[----:B------:R-:W-:-:S05]  /*0bd0*/  SHF.R.U32.HI R7, RZ, R12, R7 ;  /* 0x0000000cff077219 */ /* 0x000fca0000011607 */
[----:B------:R-:W1:Y:S01]  /*0be0*/  LDC R21, c[0x0][0x648] ;  /* 0x00019200ff157b82 */ /* 0x000e620000000800 */
[-CC-:B--2---:R-:W-:Y:S02]  /*0bf0*/  SHF.R.U64 R27, R14, R16.reuse, R7.reuse ;  /* 0x000000100e1b7219 */ /* 0x184fe40000001207 */
[----:B------:R-:W-:-:S05]  /*0c00*/  SHF.R.U32.HI R7, RZ, R16, R7 ;  /* 0x00000010ff077219 */ /* 0x000fca0000011607 */
[----:B------:R-:W2:Y:S01]  /*0c10*/  LDC R25, c[0x0][0x638] ;  /* 0x00018e00ff197b82 */ /* 0x000ea20000000800 */
[-C--:B---3--:R-:W-:Y:S02]  /*0c20*/  SHF.L.U32 R6, R9, R18.reuse, RZ ;  /* 0x0000001209067219 */ /* 0x088fe400000006ff */
[--C-:B------:R-:W-:Y:S02]  /*0c30*/  SHF.R.U64 R16, R27, R18, R7.reuse ;  /* 0x000000121b107219 */ /* 0x100fe40000001207 */
[----:B------:R-:W-:Y:S02]  /*0c40*/  LOP3.LUT R10, RZ, R6, RZ, 0x33, !PT ;  /* 0x00000006ff0a7212 */ /* 0x000fe400078e33ff */
[----:B------:R-:W-:Y:S01]  /*0c50*/  SHF.R.U32.HI R7, RZ, R18, R7 ;  /* 0x00000012ff077219 */ /* 0x000fe20000011607 */
[----:B------:R-:W3:Y:S01]  /*0c60*/  LDC R24, c[0x0][0x610] ;  /* 0x00018400ff187b82 */ /* 0x000ee20000000800 */
[----:B------:R-:W-:Y:S01]  /*0c70*/  IMAD.MOV.U32 R6, RZ, RZ, R16 ;  /* 0x000000ffff067224 */ /* 0x000fe200078e0010 */
[----:B------:R-:W-:Y:S06]  /*0c80*/  @!P1 BRA `(.L_x_10) ;  /* 0x0000000000289947 */ /* 0x000fec0003800000 */
[----:B------:R-:W4:Y:S02]  /*0c90*/  LDC R13, c[0x0][0x64c] ;  /* 0x00019300ff0d7b82 */ /* 0x000f240000000800 */
[----:B----4-:R-:W-:-:S05]  /*0ca0*/  IADD3 R13, P1, R16, R13, RZ ;  /* 0x0000000d100d7210 */ /* 0x010fca0007f3e0ff */
        /* <DEDUP_REMOVED lines=8> */
.L_x_10:
[----:B-1----:R-:W-:Y:S01]  /*0d30*/  SHF.R.U64 R8, R6, R21, R7 ;  /* 0x0000001506087219 */ /* 0x002fe20000001207 */
[----:B0-----:R-:W-:Y:S01]  /*0d40*/  VIADD R9, R17, 0xffffffff ;  /* 0xffffffff11097836 */ /* 0x001fe20000000000 */
[----:B------:R-:W-:Y:S02]  /*0d50*/  SHF.L.U32 R6, R19, R18, RZ ;  /* 0x0000001213067219 */ /* 0x000fe400000006ff */
[----:B------:R-:W-:Y:S01]  /*0d60*/  LOP3.LUT R7, R27, R10, RZ, 0xc0, !PT ;  /* 0x0000000a1b077212 */ /* 0x000fe200078ec0ff */
[----:B------:R-:W-:Y:S01]  /*0d70*/  IMAD.MOV R10, RZ, RZ, -R8 ;  /* 0x000000ffff0a7224 */ /* 0x000fe200078e0a08 */
[----:B------:R-:W-:Y:S02]  /*0d80*/  SEL R11, R11, R20, !P4 ;  /* 0x000000140b0b7207 */ /* 0x000fe40006000000 */
[----:B------:R-:W-:Y:S01]  /*0d90*/  LOP3.LUT R9, R14, R9, RZ, 0xc0, !PT ;  /* 0x000000090e097212 */ /* 0x000fe200078ec0ff */
[----:B------:R-:W-:Y:S02]  /*0da0*/  IMAD R8, R6, R8, R7 ;  /* 0x0000000806087224 */ /* 0x000fe400078e0207 */
[----:B--2---:R-:W-:-:S02]  /*0db0*/  IMAD R6, R10, R25, R16 ;  /* 0x000000190a067224 */ /* 0x004fc400078e0210 */
[----:B---3--:R-:W-:Y:S02]  /*0dc0*/  IMAD R11, R8, R24, R11 ;  /* 0x00000018080b7224 */ /* 0x008fe400078e020b */
[----:B------:R-:W-:Y:S02]  /*0dd0*/  IMAD R6, R6, R17, R9 ;  /* 0x0000001106067224 */ /* 0x000fe400078e0209 */
[----:B------:R-:W-:-:S03]  /*0de0*/  IMAD.MOV.U32 R14, RZ, RZ, 0x1 ;  /* 0x00000001ff0e7424 */ /* 0x000fc600078e00ff */
[----:B------:R-:W-:Y:S02]  /*0df0*/  SEL R10, R6, R11, !P4 ;  /* 0x0000000b060a7207 */ /* 0x000fe40006000000 */
[----:B------:R-:W-:Y:S01]  /*0e00*/  SEL R7, R11, R6, !P4 ;  /* 0x000000060b077207 */ /* 0x000fe20006000000 */
[----:B------:R-:W-:-:S07]  /*0e10*/  IMAD.MOV.U32 R6, RZ, RZ, R26 ;  /* 0x000000ffff067224 */ /* 0x000fce00078e001a */
.L_x_8:
[----:B------:R-:W-:-:S08]  /*0e20*/  NOP ;  /* 0x0000000000007918 */ /* 0x000fd00000000000 */
[----:B------:R-:W0:Y:S02]  /*0e30*/  USETMAXREG.TRY_ALLOC.CTAPOOL UP0, 0xe8 ;  /* 0x000000e8000079c8 */ /* 0x000e240008000600 */
[----:B0-----:R-:W-:-:S13]  /*0e40*/  PLOP3.LUT P1, PT, PT, PT, UP0, 0x80, 0x0 ;  /* 0x000000000000781c */ /* 0x001fda0003f2f008 */
[----:B------:R-:W-:Y:S05]  /*0e50*/  @!P1 BRA `(.L_x_8) ;  /* 0xfffffffc00f09947 */ /* 0x000fea000383ffff */
[----:B------:R-:W-:Y:S01]  /*0e60*/  ULDC.64 UR4, c[0x0][0x598] ;  /* 0x0001660000047ab9 */ /* 0x000fe20000000a00 */
[----:B------:R-:W-:Y:S01]  /*0e70*/  ULDC.64 UR20, c[0x0][0x208] ;  /* 0x0000820000147ab9 */ /* 0x000fe20000000a00 */
[----:B------:R-:W-:-:S04]  /*0e80*/  ISETP.NE.U32.AND P1, PT, RZ, UR4, PT ;  /* 0x00000004ff007c0c */ /* 0x000fc8000bf25070 */
[----:B------:R-:W-:-:S13]  /*0e90*/  ISETP.NE.AND.EX P1, PT, RZ, UR5, PT, P1 ;  /* 0x00000005ff007c0c */ /* 0x000fda000bf25310 */
[----:B------:R-:W-:Y:S05]  /*0ea0*/  @!P1 BRA `(.L_x_11) ;  /* 0x00000000001c9947 */ /* 0x000fea0003800000 */
[----:B------:R-:W0:Y:S02]  /*0eb0*/  LDC.64 R8, c[0x0][0x598] ;  /* 0x00016600ff087b82 */ /* 0x000e240000000a00 */
[----:B0-----:R-:W2:Y:S02]  /*0ec0*/  LDG.E.64 R8, desc[UR20][R8.64] ;  /* 0x0000001408087981 */ /* 0x001ea4000c1e1b00 */
[----:B--2---:R-:W-:-:S04]  /*0ed0*/  ISETP.NE.U32.AND P1, PT, R8, RZ, PT ;  /* 0x000000ff0800720c */ /* 0x004fc80003f25070 */
[----:B------:R-:W-:-:S13]  /*0ee0*/  ISETP.NE.AND.EX P1, PT, R9, RZ, PT, P1 ;  /* 0x000000ff0900720c */ /* 0x000fda0003f25310 */
[----:B------:R-:W-:Y:S05]  /*0ef0*/  @!P1 BRA `(.L_x_11) ;  /* 0x0000000000089947 */ /* 0x000fea0003800000 */
[----:B------:R0:W5:Y:S01]  /*0f00*/  LD.E R8, desc[UR20][R8.64] ;  /* 0x0000001408087980 */ /* 0x000162000c101900 */
[----:B------:R-:W-:Y:S05]  /*0f10*/  BRA `(.L_x_12) ;  /* 0x0000000000207947 */ /* 0x000fea0003800000 */
.L_x_11:
[----:B------:R-:W-:Y:S02]  /*0f20*/  ULDC.64 UR4, c[0x0][0x588] ;  /* 0x0001620000047ab9 */ /* 0x000fe40000000a00 */
[----:B------:R-:W-:-:S04]  /*0f30*/  ISETP.NE.U32.AND P1, PT, RZ, UR4, PT ;  /* 0x00000004ff007c0c */ /* 0x000fc8000bf25070 */
[----:B------:R-:W-:-:S13]  /*0f40*/  ISETP.NE.AND.EX P1, PT, RZ, UR5, PT, P1 ;  /* 0x00000005ff007c0c */ /* 0x000fda000bf25310 */
[----:B------:R-:W-:Y:S05]  /*0f50*/  @!P1 BRA `(.L_x_13) ;  /* 0x00000000000c9947 */ /* 0x000fea0003800000 */
[----:B------:R-:W0:Y:S02]  /*0f60*/  LDC.64 R8, c[0x0][0x588] ;  /* 0x00016200ff087b82 */ /* 0x000e240000000a00 */
[----:B0-----:R1:W5:Y:S01]  /*0f70*/  LDG.E R8, desc[UR20][R8.64] ;  /* 0x0000001408087981 */ /* 0x001362000c1e1900 */
[----:B------:R-:W-:Y:S05]  /*0f80*/  BRA `(.L_x_12) ;  /* 0x0000000000047947 */ /* 0x000fea0003800000 */
.L_x_13:
[----:B------:R-:W2:Y:S02]  /*0f90*/  LDC R8, c[0x0][0x580] ;  /* 0x00016000ff087b82 */ /* 0x000ea40000000800 */
.L_x_12:
[----:B------:R-:W-:Y:S02]  /*0fa0*/  ULDC.64 UR4, c[0x0][0x5a0] ;  /* 0x0001680000047ab9 */ /* 0x000fe40000000a00 */
[----:B------:R-:W-:-:S04]  /*0fb0*/  ISETP.NE.U32.AND P1, PT, RZ, UR4, PT ;  /* 0x00000004ff007c0c */ /* 0x000fc8000bf25070 */
[----:B------:R-:W-:-:S13]  /*0fc0*/  ISETP.NE.AND.EX P1, PT, RZ, UR5, PT, P1 ;  /* 0x00000005ff007c0c */ /* 0x000fda000bf25310 */
[----:B------:R-:W-:Y:S05]  /*0fd0*/  @!P1 BRA `(.L_x_14) ;  /* 0x00000000001c9947 */ /* 0x000fea0003800000 */
[----:B------:R-:W3:Y:S02]  /*0fe0*/  LDC.64 R12, c[0x0][0x5a0] ;  /* 0x00016800ff0c7b82 */ /* 0x000ee40000000a00 */
[----:B---3--:R-:W3:Y:S02]  /*0ff0*/  LDG.E.64 R12, desc[UR20][R12.64] ;  /* 0x000000140c0c7981 */ /* 0x008ee4000c1e1b00 */
[----:B---3--:R-:W-:-:S04]  /*1000*/  ISETP.NE.U32.AND P1, PT, R12, RZ, PT ;  /* 0x000000ff0c00720c */ /* 0x008fc80003f25070 */
[----:B------:R-:W-:-:S13]  /*1010*/  ISETP.NE.AND.EX P1, PT, R13, RZ, PT, P1 ;  /* 0x000000ff0d00720c */ /* 0x000fda0003f25310 */
[----:B------:R-:W-:Y:S05]  /*1020*/  @!P1 BRA `(.L_x_14) ;  /* 0x0000000000089947 */ /* 0x000fea0003800000 */
[----:B01----:R0:W5:Y:S01]  /*1030*/  LD.E R9, desc[UR20][R12.64] ;  /* 0x000000140c097980 */ /* 0x003162000c101900 */
[----:B------:R-:W-:Y:S05]  /*1040*/  BRA `(.L_x_15) ;  /* 0x0000000000207947 */ /* 0x000fea0003800000 */
.L_x_14:
[----:B------:R-:W-:Y:S02]  /*1050*/  ULDC.64 UR4, c[0x0][0x590] ;  /* 0x0001640000047ab9 */ /* 0x000fe40000000a00 */
[----:B------:R-:W-:-:S04]  /*1060*/  ISETP.NE.U32.AND P1, PT, RZ, UR4, PT ;  /* 0x00000004ff007c0c */ /* 0x000fc8000bf25070 */
[----:B------:R-:W-:-:S13]  /*1070*/  ISETP.NE.AND.EX P1, PT, RZ, UR5, PT, P1 ;  /* 0x00000005ff007c0c */ /* 0x000fda000bf25310 */
[----:B------:R-:W-:Y:S05]  /*1080*/  @!P1 BRA `(.L_x_16) ;  /* 0x00000000000c9947 */ /* 0x000fea0003800000 */
[----:B------:R-:W0:Y:S02]  /*1090*/  LDC.64 R12, c[0x0][0x590] ;  /* 0x00016400ff0c7b82 */ /* 0x000e240000000a00 */
[----:B01----:R1:W5:Y:S01]  /*10a0*/  LDG.E R9, desc[UR20][R12.64] ;  /* 0x000000140c097981 */ /* 0x003362000c1e1900 */
[----:B------:R-:W-:Y:S05]  /*10b0*/  BRA `(.L_x_15) ;  /* 0x0000000000047947 */ /* 0x000fea0003800000 */
.L_x_16:
[----:B01----:R-:W3:Y:S02]  /*10c0*/  LDC R9, c[0x0][0x584] ;  /* 0x00016100ff097b82 */ /* 0x003ee40000000800 */
.L_x_15:
[----:B------:R-:W-:-:S13]  /*10d0*/  LOP3.LUT P1, RZ, R14, 0xff, RZ, 0xc0, !PT ;  /* 0x000000ff0eff7812 */ /* 0x000fda000782c0ff */
[----:B------:R-:W-:Y:S05]  /*10e0*/  @!P1 EXIT ;  /* 0x000000000000994d */ /* 0x000fea0003800000 */
[----:B------:R-:W-:Y:S01]  /*10f0*/  ULDC UR4, c[0x0][0x28c] ;  /* 0x0000a30000047ab9 */ /* 0x000fe20000000800 */
[----:B------:R-:W-:Y:S01]  /*1100*/  LOP3.LUT R146, R4, 0x1, RZ, 0xfc, !PT ;  /* 0x0000000104927812 */ /* 0x000fe200078efcff */
[----:B------:R-:W-:-:S04]  /*1110*/  UIADD3 UR4, UR4, 0x7f, URZ ;  /* 0x0000007f04047890 */ /* 0x000fc8000fffe03f */
[----:B------:R-:W-:-:S04]  /*1120*/  USHF.R.S32.HI UR5, URZ, 0x1f, UR4 ;  /* 0x0000001f3f057899 */ /* 0x000fc80008011404 */
[----:B------:R-:W-:-:S03]  /*1130*/  ULEA.HI UR5, UR5, UR4, URZ, 0x7 ;  /* 0x0000000405057291 */ /* 0x000fc6000f8f383f */
[----:B------:R-:W-:Y:S01]  /*1140*/  UMOV UR4, URZ ;  /* 0x0000003f00047c82 */ /* 0x000fe20008000000 */
[----:B------:R-:W-:-:S03]  /*1150*/  USHF.R.S32.HI UR9, URZ, 0x7, UR5 ;  /* 0x000000073f097899 */ /* 0x000fc60008011405 */
[----:B------:R-:W-:-:S09]  /*1160*/  UMOV UR5, URZ ;  /* 0x0000003f00057c82 */ /* 0x000fd20008000000 */
.L_x_171:
[----:B------:R-:W-:Y:S01]  /*1170*/  LOP3.LUT R11, R0, 0x80, RZ, 0xc0, !PT ;  /* 0x00000080000b7812 */ /* 0x000fe200078ec0ff */
[----:B------:R-:W4:Y:S01]  /*1180*/  S2UR UR13, SR_CgaCtaId ;  /* 0x00000000000d79c3 */ /* 0x000f220000008800 */
[----:B------:R-:W-:Y:S01]  /*1190*/  UMOV UR12, 0x400 ;  /* 0x00000400000c7882 */ /* 0x000fe20000000000 */
[----:B------:R-:W-:Y:S01]  /*11a0*/  UMOV UR6, URZ ;  /* 0x0000003f00067c82 */ /* 0x000fe20008000000 */
[----:B------:R-:W-:Y:S01]  /*11b0*/  SHF.R.U32.HI R11, RZ, 0x7, R11 ;  /* 0x00000007ff0b7819 */ /* 0x000fe2000001160b */
[----:B------:R-:W-:Y:S01]  /*11c0*/  UMOV UR7, URZ ;  /* 0x0000003f00077c82 */ /* 0x000fe20008000000 */
[----:B------:R-:W-:Y:S02]  /*11d0*/  CS2R R20, SRZ ;  /* 0x0000000000147805 */ /* 0x000fe4000001ff00 */
[----:B------:R-:W-:Y:S02]  /*11e0*/  CS2R R18, SRZ ;  /* 0x0000000000127805 */ /* 0x000fe4000001ff00 */
[----:B------:R-:W-:Y:S01]  /*11f0*/  CS2R R22, SRZ ;  /* 0x0000000000167805 */ /* 0x000fe2000001ff00 */
[----:B01---5:R-:W0:Y:S01]  /*1200*/  LDC R12, c[0x0][0x28c] ;  /* 0x0000a300ff0c7b82 */ /* 0x023e220000000800 */
[----:B------:R-:W1:Y:S01]  /*1210*/  SHFL.IDX PT, R11, R11, RZ, 0x1f ;  /* 0x00001fff0b0b7589 */ /* 0x000e6200000e0000 */
[----:B------:R-:W-:-:S02]  /*1220*/  CS2R R88, SRZ ;  /* 0x0000000000587805 */ /* 0x000fc4000001ff00 */
[----:B------:R-:W-:Y:S02]  /*1230*/  CS2R R90, SRZ ;  /* 0x00000000005a7805 */ /* 0x000fe4000001ff00 */
[----:B------:R-:W-:Y:S02]  /*1240*/  CS2R R92, SRZ ;  /* 0x00000000005c7805 */ /* 0x000fe4000001ff00 */
[----:B------:R-:W-:Y:S02]  /*1250*/  CS2R R94, SRZ ;  /* 0x00000000005e7805 */ /* 0x000fe4000001ff00 */
[----:B------:R-:W-:Y:S02]  /*1260*/  CS2R R96, SRZ ;  /* 0x0000000000607805 */ /* 0x000fe4000001ff00 */
[----:B------:R-:W-:Y:S02]  /*1270*/  CS2R R98, SRZ ;  /* 0x0000000000627805 */ /* 0x000fe4000001ff00 */
        /* <DEDUP_REMOVED lines=16> */
[----:B0-----:R-:W-:Y:S02]  /*1380*/  ISETP.GE.AND P1, PT, R12, 0x1, PT ;  /* 0x000000010c00780c */ /* 0x001fe40003f26270 */
[----:B------:R-:W-:Y:S02]  /*1390*/  CS2R R132, SRZ ;  /* 0x0000000000847805 */ /* 0x000fe4000001ff00 */
[----:B-1----:R-:W-:-:S02]  /*13a0*/  R2UR UR8, R11 ;  /* 0x000000000b0872ca */ /* 0x002fc400000e0000 */
[----:B------:R-:W-:Y:S02]  /*13b0*/  CS2R R134, SRZ ;  /* 0x0000000000867805 */ /* 0x000fe4000001ff00 */
[----:B------:R-:W-:Y:S02]  /*13c0*/  CS2R R136, SRZ ;  /* 0x0000000000887805 */ /* 0x000fe4000001ff00 */
[----:B------:R-:W-:Y:S02]  /*13d0*/  CS2R R138, SRZ ;  /* 0x00000000008a7805 */ /* 0x000fe4000001ff00 */
[----:B------:R-:W-:Y:S02]  /*13e0*/  CS2R R140, SRZ ;  /* 0x00000000008c7805 */ /* 0x000fe4000001ff00 */
[----:B------:R-:W-:Y:S02]  /*13f0*/  CS2R R142, SRZ ;  /* 0x00000000008e7805 */ /* 0x000fe4000001ff00 */
[----:B------:R-:W-:Y:S01]  /*1400*/  CS2R R144, SRZ ;  /* 0x0000000000907805 */ /* 0x000fe2000001ff00 */
[----:B------:R-:W-:Y:S01]  /*1410*/  IMAD.U32 R15, RZ, RZ, UR4 ;  /* 0x00000004ff0f7e24 */ /* 0x000fe2000f8e00ff */
[----:B------:R-:W-:-:S02]  /*1420*/  CS2R R56, SRZ ;  /* 0x0000000000387805 */ /* 0x000fc4000001ff00 */
[----:B------:R-:W-:Y:S02]  /*1430*/  CS2R R58, SRZ ;  /* 0x00000000003a7805 */ /* 0x000fe4000001ff00 */
[----:B------:R-:W-:Y:S02]  /*1440*/  CS2R R60, SRZ ;  /* 0x00000000003c7805 */ /* 0x000fe4000001ff00 */
[----:B------:R-:W-:Y:S02]  /*1450*/  CS2R R62, SRZ ;  /* 0x00000000003e7805 */ /* 0x000fe4000001ff00 */
[----:B------:R-:W-:Y:S01]  /*1460*/  CS2R R64, SRZ ;  /* 0x0000000000407805 */ /* 0x000fe2000001ff00 */
[----:B------:R-:W-:Y:S01]  /*1470*/  ULEA.HI UR10, UR8, UR8, URZ, 0x1 ;  /* 0x00000008080a7291 */ /* 0x000fe2000f8f083f */
[----:B------:R-:W-:Y:S02]  /*1480*/  CS2R R66, SRZ ;  /* 0x0000000000427805 */ /* 0x000fe4000001ff00 */
[----:B------:R-:W-:-:S02]  /*1490*/  CS2R R68, SRZ ;  /* 0x0000000000447805 */ /* 0x000fc4000001ff00 */
[----:B------:R-:W-:Y:S01]  /*14a0*/  CS2R R70, SRZ ;  /* 0x0000000000467805 */ /* 0x000fe2000001ff00 */
[----:B------:R-:W-:Y:S01]  /*14b0*/  ULOP3.LUT UR11, UR10, 0x7fffe, URZ, 0xc0, !UPT ;  /* 0x0007fffe0a0b7892 */ /* 0x000fe2000f8ec03f */
[----:B------:R-:W-:Y:S01]  /*14c0*/  CS2R R72, SRZ ;  /* 0x0000000000487805 */ /* 0x000fe2000001ff00 */
[----:B----4-:R-:W-:Y:S01]  /*14d0*/  ULEA UR10, UR13, UR12, 0x18 ;  /* 0x0000000c0d0a7291 */ /* 0x010fe2000f8ec03f */
[----:B------:R-:W-:Y:S01]  /*14e0*/  CS2R R74, SRZ ;  /* 0x00000000004a7805 */ /* 0x000fe2000001ff00 */
[----:B------:R-:W-:Y:S01]  /*14f0*/  UIADD3 UR11, UR8, -UR11, URZ ;  /* 0x8000000b080b7290 */ /* 0x000fe2000fffe03f */
[----:B------:R-:W-:Y:S01]  /*1500*/  CS2R R76, SRZ ;  /* 0x00000000004c7805 */ /* 0x000fe2000001ff00 */
[----:B------:R-:W-:Y:S01]  /*1510*/  UMOV UR12, UR5 ;  /* 0x00000005000c7c82 */ /* 0x000fe20008000000 */
[----:B------:R-:W-:Y:S01]  /*1520*/  UMOV UR8, URZ ;  /* 0x0000003f00087c82 */ /* 0x000fe20008000000 */
[----:B------:R-:W-:Y:S01]  /*1530*/  ULEA UR11, UR11, UR10, 0xd ;  /* 0x0000000a0b0b7291 */ /* 0x000fe2000f8e683f */
[----:B------:R-:W-:-:S02]  /*1540*/  CS2R R78, SRZ ;  /* 0x00000000004e7805 */ /* 0x000fc4000001ff00 */
[----:B------:R-:W-:Y:S02]  /*1550*/  CS2R R80, SRZ ;  /* 0x0000000000507805 */ /* 0x000fe4000001ff00 */
[----:B------:R-:W-:Y:S01]  /*1560*/  CS2R R82, SRZ ;  /* 0x0000000000527805 */ /* 0x000fe2000001ff00 */
[----:B------:R-:W-:Y:S01]  /*1570*/  UIADD3 UR11, UR11, 0x100, URZ ;  /* 0x000001000b0b7890 */ /* 0x000fe2000fffe03f */
[----:B------:R-:W-:Y:S02]  /*1580*/  CS2R R84, SRZ ;  /* 0x0000000000547805 */ /* 0x000fe4000001ff00 */
[----:B------:R-:W-:Y:S02]  /*1590*/  CS2R R86, SRZ ;  /* 0x0000000000567805 */ /* 0x000fe4000001ff00 */
[----:B------:R-:W-:Y:S01]  /*15a0*/  CS2R R24, SRZ ;  /* 0x0000000000187805 */ /* 0x000fe2000001ff00 */
[----:B------:R-:W-:Y:S01]  /*15b0*/  USHF.R.U32.HI UR11, URZ, 0x4, UR11 ;  /* 0x000000043f0b7899 */ /* 0x000fe2000801160b */
[----:B------:R-:W-:-:S02]  /*15c0*/  CS2R R26, SRZ ;  /* 0x00000000001a7805 */ /* 0x000fc4000001ff00 */
[----:B------:R-:W-:Y:S02]  /*15d0*/  CS2R R28, SRZ ;  /* 0x00000000001c7805 */ /* 0x000fe4000001ff00 */
[----:B------:R-:W-:Y:S01]  /*15e0*/  CS2R R30, SRZ ;  /* 0x00000000001e7805 */ /* 0x000fe2000001ff00 */
[----:B------:R-:W-:Y:S01]  /*15f0*/  ULOP3.LUT UR11, UR11, 0x3fff, URZ, 0xc0, !UPT ;  /* 0x00003fff0b0b7892 */ /* 0x000fe2000f8ec03f */
        /* <DEDUP_REMOVED lines=11> */
[----:B------:R-:W-:Y:S01]  /*16b0*/  CS2R R54, SRZ ;  /* 0x0000000000367805 */ /* 0x000fe2000001ff00 */
[----:B--2---:R-:W-:Y:S06]  /*16c0*/  @!P1 BRA `(.L_x_17) ;  /* 0x00000008009c9947 */ /* 0x004fec0003800000 */
[----:B------:R-:W-:-:S13]  /*16d0*/  ISETP.NE.AND P2, PT, R146, 0x3, PT ;  /* 0x000000039200780c */ /* 0x000fda0003f45270 */
[----:B------:R-:W-:Y:S05]  /*16e0*/  @!P2 BRA `(.L_x_18) ;  /* 0x000000000004a947 */ /* 0x000fea0003800000 */
[----:B------:R-:W-:Y:S01]  /*16f0*/  BPT.TRAP 0x1 ;  /* 0x000000040000795c */ /* 0x000fe20000300000 */
.L_x_18:
[----:B------:R-:W-:Y:S01]  /*1700*/  ULEA UR6, UR5, UR10, 0x3 ;  /* 0x0000000a05067291 */ /* 0x000fe2000f8e183f */
[----:B------:R-:W-:-:S05]  /*1710*/  IMAD.U32 R11, RZ, RZ, UR4 ;  /* 0x00000004ff0b7e24 */ /* 0x000fca000f8e00ff */
[----:B------:R-:W-:-:S04]  /*1720*/  SHF.L.U32 R11, R11, 0x1f, RZ ;  /* 0x0000001f0b0b7819 */ /* 0x000fc800000006ff */
[----:B------:R0:W1:Y:S01]  /*1730*/  SYNCS.PHASECHK.TRANS64.TRYWAIT P1, [UR6], R11 ;  /* 0x0000000bff0075a7 */ /* 0x0000620008020146 */
[----:B------:R-:W-:Y:S05]  /*1740*/  @!P2 BRA `(.L_x_19) ;  /* 0x000000000004a947 */ /* 0x000fea0003800000 */
[----:B------:R-:W-:Y:S01]  /*1750*/  BPT.TRAP 0x1 ;  /* 0x000000040000795c */ /* 0x000fe20000300000 */
.L_x_19:
[----:B-1----:R-:W-:Y:S05]  /*1760*/  @P1 BRA `(.L_x_20) ;  /* 0x0000000000081947 */ /* 0x002fea0003800000 */
[----:B------:R-:W1:Y:S02]  /*1770*/  SYNCS.PHASECHK.TRANS64.TRYWAIT P1, [UR6], R11 ;  /* 0x0000000bff0075a7 */ /* 0x000e640008020146 */
[----:B-1----:R-:W-:Y:S05]  /*1780*/  @!P1 BRA `(.L_x_21) ;  /* 0x0000008000489947 */ /* 0x002fea0003800000 */
.L_x_20:
[----:B------:R-:W-:Y:S01]  /*1790*/  UIADD3 UR6, UR10, 0x28100, URZ ;  /* 0x000281000a067890 */ /* 0x000fe2000fffe03f */
[----:B------:R-:W-:Y:S01]  /*17a0*/  WARPGROUP.ARRIVE ;  /* 0x00000000000079c5 */ /* 0x000fe20000000000 */
[----:B------:R-:W-:Y:S01]  /*17b0*/  ULOP3.LUT UR8, UR11, 0x10000, URZ, 0xfc, !UPT ;  /* 0x000100000b087892 */ /* 0x000fe2000f8efc3f */
[----:B------:R-:W-:Y:S01]  /*17c0*/  CS2R R20, SRZ ;  /* 0x0000000000147805 */ /* 0x000fe2000001ff00 */
[----:B------:R-:W-:Y:S01]  /*17d0*/  USHF.R.U32.HI UR6, URZ, 0x4, UR6 ;  /* 0x000000043f067899 */ /* 0x000fe20008011606 */
[----:B------:R-:W-:Y:S01]  /*17e0*/  CS2R R18, SRZ ;  /* 0x0000000000127805 */ /* 0x000fe2000001ff00 */
[----:B------:R-:W-:Y:S01]  /*17f0*/  ULEA UR8, UR5, UR8, 0xb ;  /* 0x0000000805087291 */ /* 0x000fe2000f8e583f */
[----:B------:R-:W-:Y:S01]  /*1800*/  CS2R R22, SRZ ;  /* 0x0000000000167805 */ /* 0x000fe2000001ff00 */
[----:B------:R-:W-:Y:S01]  /*1810*/  ULOP3.LUT UR6, UR6, 0x3fff, URZ, 0xc0, !UPT ;  /* 0x00003fff06067892 */ /* 0x000fe2000f8ec03f */
[----:B------:R-:W-:Y:S01]  /*1820*/  CS2R R88, SRZ ;  /* 0x0000000000587805 */ /* 0x000fe2000001ff00 */
[----:B------:R-:W-:Y:S01]  /*1830*/  UMOV UR13, 0x40000040 ;  /* 0x40000040000d7882 */ /* 0x000fe20000000000 */
[----:B------:R-:W-:Y:S01]  /*1840*/  UMOV UR15, 0x40000040 ;  /* 0x40000040000f7882 */ /* 0x000fe20000000000 */
[----:B------:R-:W-:Y:S01]  /*1850*/  ULOP3.LUT UR6, UR6, 0x10000, URZ, 0xfc, !UPT ;  /* 0x0001000006067892 */ /* 0x000fe2000f8efc3f */
[----:B------:R-:W-:Y:S01]  /*1860*/  CS2R R90, SRZ ;  /* 0x00000000005a7805 */ /* 0x000fe2000001ff00 */
[----:B------:R-:W-:Y:S01]  /*1870*/  UMOV UR12, UR8 ;  /* 0x00000008000c7c82 */ /* 0x000fe20008000000 */
[----:B------:R-:W-:Y:S01]  /*1880*/  CS2R R92, SRZ ;  /* 0x00000000005c7805 */ /* 0x000fe2000001ff00 */
[----:B------:R-:W-:Y:S01]  /*1890*/  ULEA UR7, UR5, UR6, 0x9 ;  /* 0x0000000605077291 */ /* 0x000fe2000f8e483f */
[----:B------:R-:W-:Y:S01]  /*18a0*/  CS2R R94, SRZ ;  /* 0x00000000005e7805 */ /* 0x000fe2000001ff00 */
[----:B------:R-:W-:Y:S01]  /*18b0*/  UIADD3 UR6, UR8, 0x400, URZ ;  /* 0x0000040008067890 */ /* 0x000fe2000fffe03f */
[----:B------:R-:W-:-:S02]  /*18c0*/  CS2R R96, SRZ ;  /* 0x0000000000607805 */ /* 0x000fc4000001ff00 */
[----:B------:R-:W-:Y:S02]  /*18d0*/  CS2R R98, SRZ ;  /* 0x0000000000627805 */ /* 0x000fe4000001ff00 */
[----:B------:R-:W-:Y:S02]  /*18e0*/  CS2R R100, SRZ ;  /* 0x0000000000647805 */ /* 0x000fe4000001ff00 */
[----:B------:R-:W-:Y:S01]  /*18f0*/  CS2R R102, SRZ ;  /* 0x0000000000667805 */ /* 0x000fe2000001ff00 */
[----:B------:R-:W-:Y:S01]  /*1900*/  UMOV UR14, UR7 ;  /* 0x00000007000e7c82 */ /* 0x000fe20008000000 */
[----:B------:R-:W-:Y:S01]  /*1910*/  CS2R R104, SRZ ;  /* 0x0000000000687805 */ /* 0x000fe2000001ff00 */
[----:B------:R-:W-:Y:S01]  /*1920*/  QGMMA.64x64x32.F32.E4M3.E4M3 R56, gdesc[UR12], RZ, !UPT ;  /* 0x00e000000c3879f3 */ /* 0x000fe2000c7008ff */
[----:B------:R-:W-:Y:S01]  /*1930*/  UMOV UR12, UR6 ;  /* 0x00000006000c7c82 */ /* 0x000fe20008000000 */
[----:B------:R-:W-:Y:S01]  /*1940*/  UMOV UR13, 0x40000040 ;  /* 0x40000040000d7882 */ /* 0x000fe20000000000 */
[----:B------:R-:W-:Y:S01]  /*1950*/  UIADD3 UR6, UR8, 0x402, URZ ;  /* 0x0000040208067890 */ /* 0x000fe2000fffe03f */
[----:B------:R-:W-:Y:S01]  /*1960*/  QGMMA.64x64x32.F32.E4M3.E4M3 R24, gdesc[UR12], RZ, !UPT ;  /* 0x00e000000c1879f3 */ /* 0x000fe2000c7008ff */
[----:B------:R-:W-:Y:S01]  /*1970*/  UIADD3 UR12, UR8, 0x2, URZ ;  /* 0x00000002080c7890 */ /* 0x000fe2000fffe03f */
[----:B------:R-:W-:Y:S01]  /*1980*/  CS2R R106, SRZ ;  /* 0x00000000006a7805 */ /* 0x000fe2000001ff00 */
[----:B------:R-:W-:Y:S01]  /*1990*/  UIADD3 UR14, UR7, 0x2, URZ ;  /* 0x00000002070e7890 */ /* 0x000fe2000fffe03f */
[----:B------:R-:W-:Y:S01]  /*19a0*/  CS2R R108, SRZ ;  /* 0x00000000006c7805 */ /* 0x000fe2000001ff00 */
[----:B------:R-:W-:Y:S01]  /*19b0*/  UMOV UR13, 0x40000040 ;  /* 0x40000040000d7882 */ /* 0x000fe20000000000 */
[----:B------:R-:W-:Y:S01]  /*19c0*/  UMOV UR15, 0x40000040 ;  /* 0x40000040000f7882 */ /* 0x000fe20000000000 */
        /* <DEDUP_REMOVED lines=17> */
[----:B------:R-:W-:Y:S01]  /*1ae0*/  CS2R R144, SRZ ;  /* 0x0000000000907805 */ /* 0x000fe2000001ff00 */
[----:B------:R-:W-:Y:S01]  /*1af0*/  QGMMA.64x64x32.F32.E4M3.E4M3 R56, gdesc[UR12], R56 ;  /* 0x00e000000c3879f3 */ /* 0x000fe20008700838 */
[----:B------:R-:W-:Y:S01]  /*1b00*/  UMOV UR12, UR6 ;  /* 0x00000006000c7c82 */ /* 0x000fe20008000000 */
[----:B------:R-:W-:Y:S01]  /*1b10*/  UMOV UR13, 0x40000040 ;  /* 0x40000040000d7882 */ /* 0x000fe20000000000 */
[----:B------:R-:W-:Y:S01]  /*1b20*/  UIADD3 UR6, UR8, 0x404, URZ ;  /* 0x0000040408067890 */ /* 0x000fe2000fffe03f */
[----:B------:R-:W-:Y:S01]  /*1b30*/  QGMMA.64x64x32.F32.E4M3.E4M3 R24, gdesc[UR12], R24 ;  /* 0x00e000000c1879f3 */ /* 0x000fe20008700818 */
[----:B------:R-:W-:-:S02]  /*1b40*/  UIADD3 UR12, UR8, 0x4, URZ ;  /* 0x00000004080c7890 */ /* 0x000fc4000fffe03f */
[----:B------:R-:W-:Y:S01]  /*1b50*/  UIADD3 UR14, UR7, 0x4, URZ ;  /* 0x00000004070e7890 */ /* 0x000fe2000fffe03f */
[----:B------:R-:W-:Y:S01]  /*1b60*/  UMOV UR13, 0x40000040 ;  /* 0x40000040000d7882 */ /* 0x000fe20000000000 */
[----:B------:R-:W-:-:S07]  /*1b70*/  UMOV UR15, 0x40000040 ;  /* 0x40000040000f7882 */ /* 0x000fce0000000000 */
[----:B------:R-:W-:Y:S01]  /*1b80*/  QGMMA.64x64x32.F32.E4M3.E4M3 R56, gdesc[UR12], R56 ;  /* 0x00e000000c3879f3 */ /* 0x000fe20008700838 */
[----:B------:R-:W-:Y:S01]  /*1b90*/  UMOV UR12, UR6 ;  /* 0x00000006000c7c82 */ /* 0x000fe20008000000 */
[----:B------:R-:W-:Y:S01]  /*1ba0*/  UMOV UR13, 0x40000040 ;  /* 0x40000040000d7882 */ /* 0x000fe20000000000 */
[----:B------:R-:W-:Y:S01]  /*1bb0*/  UMOV UR6, 0x4 ;  /* 0x0000000400067882 */ /* 0x000fe20000000000 */
[----:B------:R-:W-:Y:S01]  /*1bc0*/  QGMMA.64x64x32.F32.E4M3.E4M3 R24, gdesc[UR12], R24 ;  /* 0x00e000000c1879f3 */ /* 0x000fe20008700818 */
[----:B------:R-:W-:Y:S02]  /*1bd0*/  UIADD3 UR14, UR7, 0x6, URZ ;  /* 0x00000006070e7890 */ /* 0x000fe4000fffe03f */
[----:B------:R-:W-:Y:S01]  /*1be0*/  UIADD3 UR12, UR8, 0x6, URZ ;  /* 0x00000006080c7890 */ /* 0x000fe2000fffe03f */
[----:B------:R-:W-:Y:S01]  /*1bf0*/  ULDC UR7, c[0x0][0x50c] ;  /* 0x0001430000077ab9 */ /* 0x000fe20000000800 */
[----:B------:R-:W-:Y:S02]  /*1c00*/  UIADD3 UR8, UR8, 0x406, URZ ;  /* 0x0000040608087890 */ /* 0x000fe4000fffe03f */
[----:B------:R-:W-:Y:S01]  /*1c10*/  UISETP.NE.AND UP0, UPT, UR7, 0x4, UPT ;  /* 0x000000040700788c */ /* 0x000fe2000bf05270 */
[----:B------:R-:W-:Y:S01]  /*1c20*/  UMOV UR13, 0x40000040 ;  /* 0x40000040000d7882 */ /* 0x000fe20000000000 */
[----:B------:R-:W-:-:S02]  /*1c30*/  UMOV UR15, 0x40000040 ;  /* 0x40000040000f7882 */ /* 0x000fc40000000000 */
[----:B------:R-:W-:-:S06]  /*1c40*/  USEL UR7, URZ, 0x1, UP0 ;  /* 0x000000013f077887 */ /* 0x000fcc0008000000 */
[----:B------:R-:W-:Y:S01]  /*1c50*/  ISETP.NE.AND P1, PT, RZ, UR7, PT ;  /* 0x00000007ff007c0c */ /* 0x000fe2000bf25270 */
[----:B------:R-:W-:Y:S01]  /*1c60*/  QGMMA.64x64x32.F32.E4M3.E4M3 R56, gdesc[UR12], R56 ;  /* 0x00e000000c3879f3 */ /* 0x000fe20008700838 */
[----:B------:R-:W-:Y:S01]  /*1c70*/  UMOV UR12, UR8 ;  /* 0x00000008000c7c82 */ /* 0x000fe20008000000 */
[----:B------:R-:W-:Y:S02]  /*1c80*/  UMOV UR13, 0x40000040 ;  /* 0x40000040000d7882 */ /* 0x000fe40000000000 */
[----:B------:R-:W-:Y:S08]  /*1c90*/  QGMMA.64x64x32.F32.E4M3.E4M3 R24, gdesc[UR12], R24, gsb0 ;  /* 0x00e000000c1879f3 */ /* 0x000ff00008000818 */
[----:B------:R-:W-:Y:S05]  /*1ca0*/  @!P1 BRA `(.L_x_22) ;  /* 0x0000000400089947 */ /* 0x000fea0003800000 */
[----:B------:R-:W-:Y:S02]  /*1cb0*/  WARPGROUP.DEPBAR.LE gsb0, 0x0 ;  /* 0x00008000000079c5 */ /* 0x000fe40000010000 */
[----:B------:R-:W-:-:S01]  /*1cc0*/  FADD R145, RZ, R56 ;  /* 0x00000038ff917221 */ /* 0x000fc20000000000 */
[----:B------:R-:W-:Y:S01]  /*1cd0*/  FADD R144, RZ, R57 ;  /* 0x00000039ff907221 */ /* 0x000fe20000000000 */
        /* <DEDUP_REMOVED lines=62> */
[----:B------:R-:W-:-:S06]  /*20c0*/  UMOV UR6, URZ ;  /* 0x0000003f00067c82 */ /* 0x000fcc0008000000 */
.L_x_22:
[----:B------:R-:W-:-:S04]  /*20d0*/  UIADD3 UR12, UR5, 0x1, URZ ;  /* 0x00000001050c7890 */ /* 0x000fc8000fffe03f */
[----:B------:R-:W-:-:S04]  /*20e0*/  UISETP.NE.AND UP0, UPT, UR12, 0x5, UPT ;  /* 0x000000050c00788c */ /* 0x000fc8000bf05270 */
[----:B------:R-:W-:Y:S02]  /*20f0*/  USEL UR8, URZ, 0x1, UP0 ;  /* 0x000000013f087887 */ /* 0x000fe40008000000 */
[----:B------:R-:W-:Y:S02]  /*2100*/  USEL UR12, UR12, URZ, UP0 ;  /* 0x0000003f0c0c7287 */ /* 0x000fe40008000000 */
[----:B------:R-:W-:-:S06]  /*2110*/  ULOP3.LUT UR8, UR4, UR8, URZ, 0x3c, !UPT ;  /* 0x0000000804087292 */ /* 0x000fcc000f8e3c3f */
[----:B------:R-:W-:Y:S01]  /*2120*/  IMAD.U32 R15, RZ, RZ, UR8 ;  /* 0x00000008ff0f7e24 */ /* 0x000fe2000f8e00ff */
[----:B------:R-:W-:-:S06]  /*2130*/  UMOV UR8, 0x1 ;  /* 0x0000000100087882 */ /* 0x000fcc0000000000 */
.L_x_17:
[----:B------:R-:W-:-:S04]  /*2140*/  UISETP.LT.AND UP0, UPT, UR9, 0x1, UPT ;  /* 0x000000010900788c */ /* 0x000fc8000bf01270 */
[----:B------:R-:W-:-:S04]  /*2150*/  USEL UR13, UR9, 0x1, UP0 ;  /* 0x00000001090d7887 */ /* 0x000fc80008000000 */
[----:B------:R-:W-:-:S04]  /*2160*/  UIADD3 UR13, UR9, -UR13, URZ ;  /* 0x8000000d090d7290 */ /* 0x000fc8000fffe03f */
[----:B------:R-:W-:-:S06]  /*2170*/  UISETP.GE.AND UP0, UPT, UR13, 0x1, UPT ;  /* 0x000000010d00788c */ /* 0x000fcc000bf06270 */
[----:B------:R-:W-:-:S13]  /*2180*/  PLOP3.LUT P1, PT, PT, PT, UP0, 0x80, 0x0 ;  /* 0x000000000000781c */ /* 0x000fda0003f2f008 */
[----:B------:R-:W-:Y:S05]  /*2190*/  @!P1 BRA `(.L_x_23) ;  /* 0x0000000800749947 */ /* 0x000fea0003800000 */
[----:B01----:R-:W-:Y:S01]  /*21a0*/  IMAD.U32 R11, RZ, RZ, UR13 ;  /* 0x0000000dff0b7e24 */ /* 0x003fe2000f8e00ff */
[----:B------:R-:W-:Y:S01]  /*21b0*/  ULDC UR14, c[0x0][0x50c] ;  /* 0x00014300000e7ab9 */ /* 0x000fe20000000800 */
[----:B------:R-:W-:-:S07]  /*21c0*/  IMAD.U32 R12, RZ, RZ, UR5 ;  /* 0x00000005ff0c7e24 */ /* 0x000fce000f8e00ff */
.L_x_31:
[----:B------:R-:W-:-:S13]  /*21d0*/  ISETP.NE.AND P2, PT, R146, 0x3, PT ;  /* 0x000000039200780c */ /* 0x000fda0003f45270 */
[----:B0-----:R-:W-:Y:S05]  /*21e0*/  @!P2 BRA `(.L_x_24) ;  /* 0x000000000004a947 */ /* 0x001fea0003800000 */
[----:B------:R-:W-:Y:S01]  /*21f0*/  BPT.TRAP 0x1 ;  /* 0x000000040000795c */ /* 0x000fe20000300000 */
.L_x_24:
[----:B------:R-:W0:Y:S01]  /*2200*/  S2UR UR13, SR_CgaCtaId ;  /* 0x00000000000d79c3 */ /* 0x000e220000008800 */
[----:B------:R-:W-:Y:S01]  /*2210*/  UMOV UR10, 0x400 ;  /* 0x00000400000a7882 */ /* 0x000fe20000000000 */
[----:B------:R-:W-:Y:S01]  /*2220*/  SHF.L.U32 R13, R15, 0x1f, RZ ;  /* 0x0000001f0f0d7819 */ /* 0x000fe200000006ff */
[----:B0-----:R-:W-:-:S04]  /*2230*/  ULEA UR10, UR13, UR10, 0x18 ;  /* 0x0000000a0d0a7291 */ /* 0x001fc8000f8ec03f */
[----:B------:R-:W-:-:S09]  /*2240*/  ULEA UR13, UR12, UR10, 0x3 ;  /* 0x0000000a0c0d7291 */ /* 0x000fd2000f8e183f */
[----:B------:R0:W1:Y:S01]  /*2250*/  SYNCS.PHASECHK.TRANS64.TRYWAIT P1, [UR13], R13 ;  /* 0x0000000dff0075a7 */ /* 0x000062000802014d */
[----:B------:R-:W-:Y:S05]  /*2260*/  @!P2 BRA `(.L_x_25) ;  /* 0x000000000004a947 */ /* 0x000fea0003800000 */
[----:B------:R-:W-:Y:S01]  /*2270*/  BPT.TRAP 0x1 ;  /* 0x000000040000795c */ /* 0x000fe20000300000 */
.L_x_25:
[----:B-1----:R-:W-:Y:S05]  /*2280*/  @P1 BRA `(.L_x_26) ;  /* 0x0000000000081947 */ /* 0x002fea0003800000 */
[----:B------:R-:W1:Y:S02]  /*2290*/  SYNCS.PHASECHK.TRANS64.TRYWAIT P1, [UR13], R13 ;  /* 0x0000000dff0075a7 */ /* 0x000e64000802014d */
[----:B-1----:R-:W-:Y:S05]  /*22a0*/  @!P1 BRA `(.L_x_27) ;  /* 0x0000007400989947 */ /* 0x002fea0003800000 */
.L_x_26:
[----:B------:R-:W-:Y:S01]  /*22b0*/  UIADD3 UR13, UR10, 0x28100, URZ ;  /* 0x000281000a0d7890 */ /* 0x000fe2000fffe03f */
[----:B------:R-:W-:Y:S01]  /*22c0*/  WARPGROUP.ARRIVE ;  /* 0x00000000000079c5 */ /* 0x000fe20000000000 */
[----:B------:R-:W-:Y:S02]  /*22d0*/  UISETP.NE.AND UP0, UPT, UR7, URZ, UPT ;  /* 0x0000003f0700728c */ /* 0x000fe4000bf05270 */
[----:B------:R-:W-:Y:S02]  /*22e0*/  USHF.R.U32.HI UR13, URZ, 0x4, UR13 ;  /* 0x000000043f0d7899 */ /* 0x000fe4000801160d */
[----:B------:R-:W-:Y:S02]  /*22f0*/  USEL UR8, UR8, URZ, !UP0 ;  /* 0x0000003f08087287 */ /* 0x000fe4000c000000 */
[----:B------:R-:W-:Y:S02]  /*2300*/  ULOP3.LUT UR13, UR13, 0x3fff, URZ, 0xc0, !UPT ;  /* 0x00003fff0d0d7892 */ /* 0x000fe4000f8ec03f */
[----:B------:R-:W-:-:S02]  /*2310*/  ULOP3.LUT UR7, UR11, 0x10000, URZ, 0xfc, !UPT ;  /* 0x000100000b077892 */ /* 0x000fc4000f8efc3f */
[----:B------:R-:W-:Y:S02]  /*2320*/  ULOP3.LUT UR13, UR13, 0x10000, URZ, 0xfc, !UPT ;  /* 0x000100000d0d7892 */ /* 0x000fe4000f8efc3f */
[----:B------:R-:W-:Y:S02]  /*2330*/  UISETP.NE.U32.AND UP0, UPT, UR8, URZ, UPT ;  /* 0x0000003f0800728c */ /* 0x000fe4000bf05070 */
[----:B------:R-:W-:Y:S02]  /*2340*/  ULEA UR8, UR12, UR7, 0xb ;  /* 0x000000070c087291 */ /* 0x000fe4000f8e583f */
[----:B------:R-:W-:Y:S02]  /*2350*/  ULEA UR7, UR12, UR13, 0x9 ;  /* 0x0000000d0c077291 */ /* 0x000fe4000f8e483f */
[----:B------:R-:W-:Y:S01]  /*2360*/  UIADD3 UR13, UR8, 0x400, URZ ;  /* 0x00000400080d7890 */ /* 0x000fe2000fffe03f */
[----:B------:R-:W-:Y:S02]  /*2370*/  UMOV UR17, 0x40000040 ;  /* 0x4000004000117882 */ /* 0x000fe40000000000 */
[----:B------:R-:W-:Y:S01]  /*2380*/  UMOV UR16, UR8 ;  /* 0x0000000800107c82 */ /* 0x000fe20008000000 */
[----:B------:R-:W-:Y:S01]  /*2390*/  UMOV UR19, 0x40000040 ;  /* 0x4000004000137882 */ /* 0x000fe20000000000 */
[----:B------:R-:W-:Y:S01]  /*23a0*/  UMOV UR18, UR7 ;  /* 0x0000000700127c82 */ /* 0x000fe20008000000 */
[----:B------:R-:W-:Y:S01]  /*23b0*/  UIADD3 UR6, UR6, 0x4, URZ ;  /* 0x0000000406067890 */ /* 0x000fe2000fffe03f */
[----:B------:R-:W-:Y:S01]  /*23c0*/  QGMMA.64x64x32.F32.E4M3.E4M3 R56, gdesc[UR16], R56, UP0 ;  /* 0x00e00000103879f3 */ /* 0x000fe2000bf00838 */
[----:B------:R-:W-:Y:S01]  /*23d0*/  UMOV UR16, UR13 ;  /* 0x0000000d00107c82 */ /* 0x000fe20008000000 */
[----:B------:R-:W-:Y:S01]  /*23e0*/  UMOV UR17, 0x40000040 ;  /* 0x4000004000117882 */ /* 0x000fe20000000000 */
[----:B------:R-:W-:Y:S01]  /*23f0*/  UIADD3 UR13, UR8, 0x402, URZ ;  /* 0x00000402080d7890 */ /* 0x000fe2000fffe03f */
[----:B------:R-:W-:Y:S01]  /*2400*/  QGMMA.64x64x32.F32.E4M3.E4M3 R24, gdesc[UR16], R24, UP0 ;  /* 0x00e00000101879f3 */ /* 0x000fe2000bf00818 */
[----:B------:R-:W-:-:S02]  /*2410*/  UIADD3 UR16, UR8, 0x2, URZ ;  /* 0x0000000208107890 */ /* 0x000fc4000fffe03f */
[----:B------:R-:W-:Y:S01]  /*2420*/  UIADD3 UR18, UR7, 0x2, URZ ;  /* 0x0000000207127890 */ /* 0x000fe2000fffe03f */
[----:B------:R-:W-:Y:S01]  /*2430*/  UMOV UR17, 0x40000040 ;  /* 0x4000004000117882 */ /* 0x000fe20000000000 */
[----:B------:R-:W-:Y:S01]  /*2440*/  UMOV UR19, 0x40000040 ;  /* 0x4000004000137882 */ /* 0x000fe20000000000 */
[----:B------:R-:W-:-:S06]  /*2450*/  UISETP.NE.AND UP0, UPT, UR6, UR14, UPT ;  /* 0x0000000e0600728c */ /* 0x000fcc000bf05270 */
[----:B------:R-:W-:Y:S01]  /*2460*/  QGMMA.64x64x32.F32.E4M3.E4M3 R56, gdesc[UR16], R56 ;  /* 0x00e00000103879f3 */ /* 0x000fe20008700838 */
[----:B------:R-:W-:Y:S01]  /*2470*/  UMOV UR16, UR13 ;  /* 0x0000000d00107c82 */ /* 0x000fe20008000000 */
[----:B------:R-:W-:Y:S01]  /*2480*/  UMOV UR17, 0x40000040 ;  /* 0x4000004000117882 */ /* 0x000fe20000000000 */
[----:B------:R-:W-:Y:S01]  /*2490*/  UIADD3 UR13, UR8, 0x404, URZ ;  /* 0x00000404080d7890 */ /* 0x000fe2000fffe03f */
[----:B------:R-:W-:Y:S01]  /*24a0*/  QGMMA.64x64x32.F32.E4M3.E4M3 R24, gdesc[UR16], R24 ;  /* 0x00e00000101879f3 */ /* 0x000fe20008700818 */
[----:B------:R-:W-:Y:S02]  /*24b0*/  UIADD3 UR16, UR8, 0x4, URZ ;  /* 0x0000000408107890 */ /* 0x000fe4000fffe03f */
[----:B------:R-:W-:Y:S01]  /*24c0*/  UIADD3 UR18, UR7, 0x4, URZ ;  /* 0x0000000407127890 */ /* 0x000fe2000fffe03f */
[----:B------:R-:W-:Y:S01]  /*24d0*/  UMOV UR17, 0x40000040 ;  /* 0x4000004000117882 */ /* 0x000fe20000000000 */
[----:B------:R-:W-:-:S07]  /*24e0*/  UMOV UR19, 0x40000040 ;  /* 0x4000004000137882 */ /* 0x000fce0000000000 */
[----:B------:R-:W-:Y:S01]  /*24f0*/  QGMMA.64x64x32.F32.E4M3.E4M3 R56, gdesc[UR16], R56 ;  /* 0x00e00000103879f3 */ /* 0x000fe20008700838 */
[----:B------:R-:W-:Y:S01]  /*2500*/  UMOV UR16, UR13 ;  /* 0x0000000d00107c82 */ /* 0x000fe20008000000 */
[----:B------:R-:W-:Y:S02]  /*2510*/  UMOV UR17, 0x40000040 ;  /* 0x4000004000117882 */ /* 0x000fe40000000000 */
[----:B------:R-:W-:Y:S01]  /*2520*/  QGMMA.64x64x32.F32.E4M3.E4M3 R24, gdesc[UR16], R24 ;  /* 0x00e00000101879f3 */ /* 0x000fe20008700818 */
[----:B------:R-:W-:Y:S02]  /*2530*/  UIADD3 UR16, UR8, 0x6, URZ ;  /* 0x0000000608107890 */ /* 0x000fe4000fffe03f */
[----:B------:R-:W-:Y:S02]  /*2540*/  UIADD3 UR18, UR7, 0x6, URZ ;  /* 0x0000000607127890 */ /* 0x000fe4000fffe03f */
[----:B------:R-:W-:Y:S01]  /*2550*/  UIADD3 UR8, UR8, 0x406, URZ ;  /* 0x0000040608087890 */ /* 0x000fe2000fffe03f */
[----:B------:R-:W-:Y:S01]  /*2560*/  UMOV UR17, 0x40000040 ;  /* 0x4000004000117882 */ /* 0x000fe20000000000 */
[----:B------:R-:W-:Y:S01]  /*2570*/  UMOV UR19, 0x40000040 ;  /* 0x4000004000137882 */ /* 0x000fe20000000000 */
[----:B------:R-:W-:-:S06]  /*2580*/  USEL UR7, URZ, 0x1, UP0 ;  /* 0x000000013f077887 */ /* 0x000fcc0008000000 */
[----:B------:R-:W-:Y:S01]  /*2590*/  ISETP.NE.AND P1, PT, RZ, UR7, PT ;  /* 0x00000007ff007c0c */ /* 0x000fe2000bf25270 */
[----:B------:R-:W-:Y:S01]  /*25a0*/  QGMMA.64x64x32.F32.E4M3.E4M3 R56, gdesc[UR16], R56 ;  /* 0x00e00000103879f3 */ /* 0x000fe20008700838 */
[----:B------:R-:W-:Y:S01]  /*25b0*/  UMOV UR16, UR8 ;  /* 0x0000000800107c82 */ /* 0x000fe20008000000 */
[----:B------:R-:W-:Y:S02]  /*25c0*/  UMOV UR17, 0x40000040 ;  /* 0x4000004000117882 */ /* 0x000fe40000000000 */
[----:B------:R-:W-:Y:S03]  /*25d0*/  QGMMA.64x64x32.F32.E4M3.E4M3 R24, gdesc[UR16], R24, gsb0 ;  /* 0x00e00000101879f3 */ /* 0x000fe60008000818 */
[----:B------:R-:W-:-:S05]  /*25e0*/  WARPGROUP.DEPBAR.LE gsb0, 0x1 ;  /* 0x00008000000079c5 */ /* 0x000fca0000010100 */
[----:B------:R-:W-:Y:S05]  /*25f0*/  @!P1 BRA `(.L_x_28) ;  /* 0x0000000400089947 */ /* 0x000fea0003800000 */
[----:B------:R-:W-:Y:S02]  /*2600*/  WARPGROUP.DEPBAR.LE gsb0, 0x0 ;  /* 0x00008000000079c5 */ /* 0x000fe40000010000 */
[----:B------:R-:W-:-:S01]  /*2610*/  FADD R145, R56, R145 ;  /* 0x0000009138917221 */ /* 0x000fc20000000000 */
[----:B------:R-:W-:Y:S01]  /*2620*/  FADD R144, R57, R144 ;  /* 0x0000009039907221 */ /* 0x000fe20000000000 */
        /* <DEDUP_REMOVED lines=62> */
[----:B------:R-:W-:-:S06]  /*2a10*/  UMOV UR6, URZ ;  /* 0x0000003f00067c82 */ /* 0x000fcc0008000000 */
.L_x_28:
[----:B------:R-:W-:Y:S05]  /*2a20*/  @!P2 BRA `(.L_x_29) ;  /* 0x000000000004a947 */ /* 0x000fea0003800000 */
[----:B------:R-:W-:Y:S01]  /*2a30*/  BPT.TRAP 0x1 ;  /* 0x000000040000795c */ /* 0x000fe20000300000 */
.L_x_29:
[----:B01----:R-:W-:Y:S02]  /*2a40*/  @P0 LEA R13, R12, UR10, 0x3 ;  /* 0x0000000a0c0d0c11 */ /* 0x003fe4000f8e18ff */
[----:B------:R-:W-:-:S03]  /*2a50*/  ISETP.GT.U32.AND P1, PT, R4, 0x1, PT ;  /* 0x000000010400780c */ /* 0x000fc60003f24070 */
[----:B------:R-:W-:-:S05]  /*2a60*/  @P0 VIADD R14, R13, 0x28 ;  /* 0x000000280d0e0836 */ /* 0x000fca0000000000 */
[----:B------:R-:W-:-:S04]  /*2a70*/  @P0 PRMT R14, R5, 0x654, R14 ;  /* 0x00000654050e0816 */ /* 0x000fc8000000000e */
[----:B------:R0:W-:Y:S01]  /*2a80*/  @P0 SYNCS.ARRIVE.TRANS64.RED.A1T0 RZ, [R14+URZ], RZ ;  /* 0x000000ff0eff09a7 */ /* 0x0001e2000810043f */
[----:B------:R-:W-:Y:S05]  /*2a90*/  @P1 BRA `(.L_x_30) ;  /* 0x0000000000041947 */ /* 0x000fea0003800000 */
[----:B------:R-:W-:Y:S01]  /*2aa0*/  BPT.TRAP 0x1 ;  /* 0x000000040000795c */ /* 0x000fe20000300000 */
.L_x_30:
[----:B------:R-:W-:Y:S01]  /*2ab0*/  UIADD3 UR12, UR12, 0x1, URZ ;  /* 0x000000010c0c7890 */ /* 0x000fe2000fffe03f */
[C---:B------:R-:W-:Y:S01]  /*2ac0*/  ISETP.GT.AND P2, PT, R11.reuse, 0x1, PT ;  /* 0x000000010b00780c */ /* 0x040fe20003f44270 */
[----:B------:R-:W-:Y:S02]  /*2ad0*/  VIADD R12, R12, 0x1 ;  /* 0x000000010c0c7836 */ /* 0x000fe40000000000 */
[----:B------:R-:W-:Y:S01]  /*2ae0*/  UISETP.NE.AND UP0, UPT, UR12, 0x5, UPT ;  /* 0x000000050c00788c */ /* 0x000fe2000bf05270 */
[----:B------:R-:W-:Y:S02]  /*2af0*/  VIADD R11, R11, 0xffffffff ;  /* 0xffffffff0b0b7836 */ /* 0x000fe40000000000 */
[C---:B------:R-:W-:Y:S01]  /*2b00*/  ISETP.NE.AND P1, PT, R12.reuse, 0x5, PT ;  /* 0x000000050c00780c */ /* 0x040fe20003f25270 */
[----:B------:R-:W-:Y:S02]  /*2b10*/  USEL UR8, URZ, 0x1, UP0 ;  /* 0x000000013f087887 */ /* 0x000fe40008000000 */
[----:B------:R-:W-:Y:S01]  /*2b20*/  USEL UR12, UR12, URZ, UP0 ;  /* 0x0000003f0c0c7287 */ /* 0x000fe20008000000 */
[----:B------:R-:W-:-:S03]  /*2b30*/  SEL R12, R12, RZ, P1 ;  /* 0x000000ff0c0c7207 */ /* 0x000fc60000800000 */
[----:B------:R-:W-:Y:S01]  /*2b40*/  LOP3.LUT R15, R15, UR8, RZ, 0x3c, !PT ;  /* 0x000000080f0f7c12 */ /* 0x000fe2000f8e3cff */
[----:B------:R-:W-:Y:S01]  /*2b50*/  UMOV UR8, 0x1 ;  /* 0x0000000100087882 */ /* 0x000fe20000000000 */
[----:B------:R-:W-:Y:S06]  /*2b60*/  @P2 BRA `(.L_x_31) ;  /* 0xfffffff400982947 */ /* 0x000fec000383ffff */
.L_x_23:
[----:B------:R-:W-:Y:S01]  /*2b70*/  UISETP.NE.AND UP0, UPT, UR6, URZ, UPT ;  /* 0x0000003f0600728c */ /* 0x000fe2000bf05270 */
[----:B01----:R-:W0:Y:S03]  /*2b80*/  LDC R11, c[0x0][0x28c] ;  /* 0x0000a300ff0b7b82 */ /* 0x003e260000000800 */
[----:B------:R-:W-:-:S06]  /*2b90*/  USEL UR6, URZ, 0x1, !UP0 ;  /* 0x000000013f067887 */ /* 0x000fcc000c000000 */
[----:B------:R-:W-:Y:S02]  /*2ba0*/  ISETP.NE.AND P1, PT, RZ, UR6, PT ;  /* 0x00000006ff007c0c */ /* 0x000fe4000bf25270 */
[----:B0-----:R-:W-:-:S11]  /*2bb0*/  ISETP.GE.AND P2, PT, R11, 0x1, PT ;  /* 0x000000010b00780c */ /* 0x001fd60003f46270 */
[----:B------:R-:W-:Y:S05]  /*2bc0*/  @!P1 BRA `(.L_x_32) ;  /* 0x0000000400049947 */ /* 0x000fea0003800000 */
[----:B------:R-:W-:Y:S02]  /*2bd0*/  WARPGROUP.DEPBAR.LE gsb0, 0x0 ;  /* 0x00008000000079c5 */ /* 0x000fe40000010000 */
[----:B------:R-:W-:Y:S01]  /*2be0*/  FADD R145, R56, R145 ;  /* 0x0000009138917221 */ /* 0x000fe20000000000 */
        /* <DEDUP_REMOVED lines=62> */
[----:B------:R-:W-:-:S07]  /*2fd0*/  FADD R20, R20, R55 ;  /* 0x0000003714147221 */ /* 0x000fce0000000000 */
.L_x_32:
[----:B------:R-:W-:Y:S02]  /*2fe0*/  WARPGROUP.DEPBAR.LE gsb0, 0x0 ;  /* 0x00008000000079c5 */ /* 0x000fe40000010000 */
[----:B------:R-:W-:Y:S05]  /*2ff0*/  @!P2 BRA `(.L_x_33) ;  /* 0x000000000050a947 */ /* 0x000fea0003800000 */
[----:B------:R-:W-:-:S13]  /*3000*/  ISETP.NE.AND P1, PT, R146, 0x3, PT ;  /* 0x000000039200780c */ /* 0x000fda0003f25270 */
[----:B------:R-:W-:Y:S05]  /*3010*/  @!P1 BRA `(.L_x_34) ;  /* 0x0000000000049947 */ /* 0x000fea0003800000 */
[----:B------:R-:W-:Y:S01]  /*3020*/  BPT.TRAP 0x1 ;  /* 0x000000040000795c */ /* 0x000fe20000300000 */
.L_x_34:
[----:B------:R-:W-:Y:S01]  /*3030*/  BSSY B0, `(.L_x_35) ;  /* 0x000000e000007945 */ /* 0x000fe20003800000 */
[----:B------:R-:W-:-:S03]  /*3040*/  ISETP.GT.U32.AND P1, PT, R4, 0x1, PT ;  /* 0x000000010400780c */ /* 0x000fc60003f24070 */
[----:B------:R-:W-:Y:S10]  /*3050*/  @!P0 BRA `(.L_x_36) ;  /* 0x00000000002c8947 */ /* 0x000ff40003800000 */
[----:B------:R-:W-:-:S04]  /*3060*/  UISETP.LT.AND UP0, UPT, UR9, 0x1, UPT ;  /* 0x000000010900788c */ /* 0x000fc8000bf01270 */
[----:B------:R-:W-:-:S04]  /*3070*/  USEL UR8, UR9, 0x1, UP0 ;  /* 0x0000000109087887 */ /* 0x000fc80008000000 */
[----:B------:R-:W-:-:S04]  /*3080*/  UIADD3 UR8, UR5, UR9, -UR8 ;  /* 0x0000000905087290 */ /* 0x000fc8000fffe808 */
[----:B------:R-:W-:-:S04]  /*3090*/  UIMAD.WIDE.U32 UR6, UR8, -0x33333333, URZ ;  /* 0xcccccccd080678a5 */ /* 0x000fc8000f8e003f */
[----:B------:R-:W-:-:S04]  /*30a0*/  USHF.R.U32.HI UR6, URZ, 0x2, UR7 ;  /* 0x000000023f067899 */ /* 0x000fc80008011607 */
[----:B------:R-:W-:-:S04]  /*30b0*/  UIMAD UR8, UR6, -0x5, UR8 ;  /* 0xfffffffb060878a4 */ /* 0x000fc8000f8e0208 */
[----:B------:R-:W-:-:S04]  /*30c0*/  ULEA UR8, UR8, UR10, 0x3 ;  /* 0x0000000a08087291 */ /* 0x000fc8000f8e183f */
[----:B------:R-:W-:-:S06]  /*30d0*/  UIADD3 UR8, UR8, 0x28, URZ ;  /* 0x0000002808087890 */ /* 0x000fcc000fffe03f */
[----:B------:R-:W-:-:S05]  /*30e0*/  IMAD.U32 R12, RZ, RZ, UR8 ;  /* 0x00000008ff0c7e24 */ /* 0x000fca000f8e00ff */
[----:B------:R-:W-:-:S04]  /*30f0*/  PRMT R11, R5, 0x654, R12 ;  /* 0x00000654050b7816 */ /* 0x000fc8000000000c */
[----:B------:R0:W-:Y:S03]  /*3100*/  SYNCS.ARRIVE.TRANS64.RED.A1T0 RZ, [R11+URZ], RZ ;  /* 0x000000ff0bff79a7 */ /* 0x0001e6000810043f */
.L_x_36:
[----:B------:R-:W-:Y:S05]  /*3110*/  BSYNC B0 ;  /* 0x0000000000007941 */ /* 0x000fea0003800000 */
.L_x_35:
[----:B------:R-:W-:Y:S05]  /*3120*/  @P1 BRA `(.L_x_33) ;  /* 0x0000000000041947 */ /* 0x000fea0003800000 */
[----:B------:R-:W-:Y:S01]  /*3130*/  BPT.TRAP 0x1 ;  /* 0x000000040000795c */ /* 0x000fe20000300000 */
.L_x_33:
[----:B------:R-:W1:Y:S01]  /*3140*/  LDC R15, c[0x0][0x288] ;  /* 0x0000a200ff0f7b82 */ /* 0x000e620000000800 */
[--C-:B0-----:R-:W-:Y:S01]  /*3150*/  SHF.R.U32.HI R11, RZ, 0x2, R0.reuse ;  /* 0x00000002ff0b7819 */ /* 0x101fe20000011600 */
[----:B------:R-:W-:Y:S01]  /*3160*/  IMAD.SHL.U32 R31, R10, 0x40, RZ ;  /* 0x000000400a1f7824 */ /* 0x000fe200078e00ff */
[----:B------:R-:W-:Y:S01]  /*3170*/  SHF.R.U32.HI R14, RZ, 0x7, R0 ;  /* 0x00000007ff0e7819 */ /* 0x000fe20000011600 */
[----:B------:R-:W-:Y:S01]  /*3180*/  UIADD3 UR5, UR9, UR5, URZ ;  /* 0x0000000509057290 */ /* 0x000fe2000fffe03f */
[----:B------:R-:W-:Y:S01]  /*3190*/  LOP3.LUT R12, R11, 0x7, RZ, 0xc0, !PT ;  /* 0x000000070b0c7812 */ /* 0x000fe200078ec0ff */
[----:B------:R-:W-:Y:S01]  /*31a0*/  IMAD.SHL.U32 R26, R0, 0x2, RZ ;  /* 0x00000002001a7824 */ /* 0x000fe200078e00ff */
[----:B------:R-:W-:Y:S01]  /*31b0*/  LOP3.LUT R11, R14, 0x1, RZ, 0xc0, !PT ;  /* 0x000000010e0b7812 */ /* 0x000fe200078ec0ff */
[----:B------:R-:W-:Y:S01]  /*31c0*/  UISETP.GT.U32.AND UP0, UPT, UR5, 0x4, UPT ;  /* 0x000000040500788c */ /* 0x000fe2000bf04070 */
[C---:B------:R-:W-:Y:S01]  /*31d0*/  LOP3.LUT R14, R0.reuse, 0x3, RZ, 0xc0, !PT ;  /* 0x00000003000e7812 */ /* 0x040fe200078ec0ff */
[----:B------:R-:W-:Y:S01]  /*31e0*/  ULDC UR12, c[0x0][0x284] ;  /* 0x0000a100000c7ab9 */ /* 0x000fe20000000800 */
[----:B------:R-:W-:Y:S01]  /*31f0*/  LOP3.LUT R13, R0, 0x60, RZ, 0xc0, !PT ;  /* 0x00000060000d7812 */ /* 0x000fe200078ec0ff */
[----:B------:R-:W-:Y:S01]  /*3200*/  UISETP.LT.U32.AND UP0, UPT, UR9, 0x5, UP0 ;  /* 0x000000050900788c */ /* 0x000fe20008701070 */
[----:B------:R-:W-:Y:S01]  /*3210*/  SHF.R.S32.HI R34, RZ, 0x1f, R6 ;  /* 0x0000001fff227819 */ /* 0x000fe20000011406 */
[----:B------:R-:W-:Y:S01]  /*3220*/  UISETP.GE.U32.AND UP1, UPT, UR9, 0x5, UPT ;  /* 0x000000050900788c */ /* 0x000fe2000bf26070 */
[----:B------:R-:W-:Y:S01]  /*3230*/  SHF.R.U32.HI R13, RZ, 0x1, R13 ;  /* 0x00000001ff0d7819 */ /* 0x000fe2000001160d */
[----:B------:R-:W-:Y:S01]  /*3240*/  ULDC.64 UR10, c[0x0][0x5d0] ;  /* 0x00017400000a7ab9 */ /* 0x000fe20000000a00 */
[----:B------:R-:W-:Y:S01]  /*3250*/  LOP3.LUT R26, R31, 0x6, R26, 0xf8, !PT ;  /* 0x000000061f1a7812 */ /* 0x000fe200078ef81a */
[----:B------:R-:W-:Y:S01]  /*3260*/  UIMAD.WIDE.U32 UR6, UR5, -0x33333333, URZ ;  /* 0xcccccccd050678a5 */ /* 0x000fe2000f8e003f */
[----:B------:R-:W-:Y:S01]  /*3270*/  IADD3 R16, RZ, -R13, -R12 ;  /* 0x8000000dff107210 */ /* 0x000fe20007ffe80c */
[----:B------:R-:W-:Y:S01]  /*3280*/  USEL UR8, URZ, 0x1, !UP0 ;  /* 0x000000013f087887 */ /* 0x000fe2000c000000 */
[----:B------:R-:W-:Y:S01]  /*3290*/  IMAD.SHL.U32 R33, R11, 0x40, RZ ;  /* 0x000000400b217824 */ /* 0x000fe200078e00ff */
[----:B------:R-:W-:Y:S01]  /*32a0*/  SHF.R.S32.HI R27, RZ, 0x1f, R26 ;  /* 0x0000001fff1b7819 */ /* 0x000fe2000001141a */
[----:B------:R-:W-:Y:S01]  /*32b0*/  USHF.R.U32.HI UR6, URZ, 0x2, UR7 ;  /* 0x000000023f067899 */ /* 0x000fe20008011607 */
[----:B-1----:R-:W-:Y:S01]  /*32c0*/  IMAD R14, R14, -0x2, R15 ;  /* 0xfffffffe0e0e7824 */ /* 0x002fe200078e020f */
[----:B------:R-:W-:Y:S01]  /*32d0*/  ISETP.GE.AND P1, PT, R31, R15, PT ;  /* 0x0000000f1f00720c */ /* 0x000fe20003f26270 */
[----:B------:R-:W-:Y:S01]  /*32e0*/  IMAD.SHL.U32 R15, R7, 0x100, RZ ;  /* 0x00000100070f7824 */ /* 0x000fe200078e00ff */
[----:B------:R-:W-:Y:S01]  /*32f0*/  ULOP3.LUT UR4, UR4, UR8, URZ, 0x3c, !UPT ;  /* 0x0000000804047292 */ /* 0x000fe2000f8e3c3f */
[----:B------:R-:W-:Y:S01]  /*3300*/  IMAD R16, R11, -0x40, R16 ;  /* 0xffffffc00b107824 */ /* 0x000fe200078e0210 */
[----:B------:R-:W-:Y:S01]  /*3310*/  LOP3.LUT R33, R33, 0x40, R12, 0xe2, !PT ;  /* 0x0000004021217812 */ /* 0x000fe200078ee20c */
[----:B------:R-:W-:Y:S01]  /*3320*/  IMAD R11, R34, UR10, RZ ;  /* 0x0000000a220b7c24 */ /* 0x000fe2000f8e02ff */
[----:B------:R-:W-:Y:S01]  /*3330*/  ISETP.GE.OR P1, PT, R15, UR12, P1 ;  /* 0x0000000c0f007c0c */ /* 0x000fe20008f26670 */
[----:B------:R-:W-:Y:S01]  /*3340*/  IMAD.WIDE R24, R7, 0x100, RZ ;  /* 0x0000010007187825 */ /* 0x000fe200078e02ff */
[----:B------:R-:W-:Y:S01]  /*3350*/  UIMAD UR5, UR6, -0x5, UR5 ;  /* 0xfffffffb060578a4 */ /* 0x000fe2000f8e0205 */
[----:B------:R-:W-:Y:S01]  /*3360*/  IADD3 R32, -R15, UR12, R16 ;  /* 0x0000000c0f207c10 */ /* 0x000fe2000fffe110 */
[----:B------:R-:W-:Y:S01]  /*3370*/  @UP1 ULOP3.LUT UR4, UR4, 0x1, UR6, 0x78, !UPT ;  /* 0x0000000104041892 */ /* 0x000fe2000f8e7806 */
[----:B------:R-:W-:Y:S01]  /*3380*/  IMAD R7, R6, UR11, R11 ;  /* 0x0000000b06077c24 */ /* 0x000fe2000f8e020b */
[----:B------:R-:W-:Y:S01]  /*3390*/  LOP3.LUT R33, R24, R33, R13, 0xfe, !PT ;  /* 0x0000002118217212 */ /* 0x000fe200078efe0d */
[----:B------:R-:W-:-:S04]  /*33a0*/  IMAD.WIDE.U32 R10, R6, UR10, R26 ;  /* 0x0000000a060a7c25 */ /* 0x000fc8000f8e001a */
[----:B------:R-:W-:Y:S02]  /*33b0*/  IMAD.IADD R11, R11, 0x1, R7 ;  /* 0x000000010b0b7824 */ /* 0x000fe400078e0207 */
[----:B------:R-:W-:Y:S02]  /*33c0*/  IMAD.IADD R31, R14, 0x1, -R31 ;  /* 0x000000010e1f7824 */ /* 0x000fe400078e0a1f */
[----:B------:R-:W-:Y:S01]  /*33d0*/  IMAD.MOV.U32 R30, RZ, RZ, -0x1 ;  /* 0xffffffffff1e7424 */ /* 0x000fe200078e00ff */
[----:B------:R-:W-:Y:S06]  /*33e0*/  @P1 BRA `(.L_x_37) ;  /* 0x0000004800081947 */ /* 0x000fec0003800000 */
[----:B------:R-:W0:Y:S01]  /*33f0*/  LDC.64 R28, c[0x0][0x5c8] ;  /* 0x00017200ff1c7b82 */ /* 0x000e220000000a00 */
[----:B------:R-:W-:Y:S01]  /*3400*/  ULDC.64 UR6, c[0x0][0x5c0] ;  /* 0x0001700000067ab9 */ /* 0x000fe20000000a00 */
[----:B------:R-:W-:Y:S01]  /*3410*/  BSSY B0, `(.L_x_37) ;  /* 0x000047f000007945 */ /* 0x000fe20003800000 */
[-C--:B0-----:R-:W-:Y:S02]  /*3420*/  IMAD R12, R25, R28.reuse, RZ ;  /* 0x0000001c190c7224 */ /* 0x081fe400078e02ff */
[----:B------:R-:W-:-:S04]  /*3430*/  IMAD.WIDE.U32 R10, R33, R28, R10 ;  /* 0x0000001c210a7225 */ /* 0x000fc800078e000a */
[----:B------:R-:W-:Y:S01]  /*3440*/  IMAD R13, R33, R29, R12 ;  /* 0x0000001d210d7224 */ /* 0x000fe200078e020c */
[C---:B------:R-:W-:Y:S01]  /*3450*/  LEA R14, P2, R28.reuse, R10, 0x3 ;  /* 0x0000000a1c0e7211 */ /* 0x040fe200078418ff */
[----:B------:R-:W-:Y:S01]  /*3460*/  IMAD.SHL.U32 R7, R28, 0x80, RZ ;  /* 0x000000801c077824 */ /* 0x000fe200078e00ff */
[----:B------:R-:W-:Y:S01]  /*3470*/  IADD3 R16, P1, R10, UR6, RZ ;  /* 0x000000060a107c10 */ /* 0x000fe2000ff3e0ff */
[----:B------:R-:W-:Y:S01]  /*3480*/  IMAD.IADD R36, R11, 0x1, R13 ;  /* 0x000000010b247824 */ /* 0x000fe200078e020d */
[----:B------:R-:W-:Y:S02]  /*3490*/  SHF.L.U64.HI R11, R28, 0x7, R29 ;  /* 0x000000071c0b7819 */ /* 0x000fe4000001021d */
[----:B------:R-:W-:Y:S02]  /*34a0*/  IADD3 R12, P5, P6, R10, UR6, R7 ;  /* 0x000000060a0c7c10 */ /* 0x000fe4000febe007 */
[----:B------:R-:W-:Y:S02]  /*34b0*/  LEA.HI.X R28, R28, R36, R29, 0x3, P2 ;  /* 0x000000241c1c7211 */ /* 0x000fe400010f1c1d */
[----:B------:R-:W-:-:S02]  /*34c0*/  IADD3.X R13, R36, UR7, R11, P5, P6 ;  /* 0x00000007240d7c10 */ /* 0x000fc4000afec40b */
[----:B---3-5:R-:W-:Y:S02]  /*34d0*/  FSETP.NEU.AND P5, PT, R9, RZ, PT ;  /* 0x000000ff0900720b */ /* 0x028fe40003fad000 */
[----:B------:R-:W-:Y:S02]  /*34e0*/  IADD3.X R17, R36, UR7, RZ, P1, !PT ;  /* 0x0000000724117c10 */ /* 0x000fe40008ffe4ff */
[C---:B------:R-:W-:Y:S02]  /*34f0*/  IADD3 R10, P1, P2, R14.reuse, UR6, R7 ;  /* 0x000000060e0a7c10 */ /* 0x040fe4000fa3e007 */
[----:B------:R-:W-:Y:S02]  /*3500*/  IADD3 R14, P3, R14, UR6, RZ ;  /* 0x000000060e0e7c10 */ /* 0x000fe4000ff7e0ff */
[C---:B------:R-:W-:Y:S02]  /*3510*/  IADD3.X R11, R28.reuse, UR7, R11, P1, P2 ;  /* 0x000000071c0b7c10 */ /* 0x040fe40008fe440b */
[----:B------:R-:W-:-:S03]  /*3520*/  IADD3.X R15, R28, UR7, RZ, P3, !PT ;  /* 0x000000071c0f7c10 */ /* 0x000fc60009ffe4ff */
[----:B------:R-:W-:Y:S06]  /*3530*/  @!P5 BRA `(.L_x_38) ;  /* 0x0000003400a0d947 */ /* 0x000fec0003800000 */
[----:B------:R-:W-:Y:S01]  /*3540*/  ULDC.64 UR6, c[0x0][0x5b8] ;  /* 0x00016e0000067ab9 */ /* 0x000fe20000000a00 */
[----:B------:R-:W-:Y:S01]  /*3550*/  ISETP.GE.AND P1, PT, R32, 0x1, PT ;  /* 0x000000012000780c */ /* 0x000fe20003f26270 */
[----:B------:R-:W-:Y:S01]  /*3560*/  IMAD R7, R34, UR6, RZ ;  /* 0x0000000622077c24 */ /* 0x000fe2000f8e02ff */
[----:B------:R-:W-:Y:S01]  /*3570*/  ULDC.64 UR10, c[0x0][0x5a8] ;  /* 0x00016a00000a7ab9 */ /* 0x000fe20000000a00 */
[C---:B------:R-:W-:Y:S01]  /*3580*/  IMAD.WIDE.U32 R26, R6.reuse, UR6, R26 ;  /* 0x00000006061a7c25 */ /* 0x040fe2000f8e001a */
[----:B------:R-:W-:Y:S01]  /*3590*/  ISETP.LT.OR P5, PT, R31, 0x1, !P1 ;  /* 0x000000011f00780c */ /* 0x000fe20004fa1670 */
[----:B------:R-:W-:Y:S02]  /*35a0*/  BSSY B1, `(.L_x_39) ;  /* 0x000000d000017945 */ /* 0x000fe40003800000 */
[----:B------:R-:W-:Y:S01]  /*35b0*/  IMAD R7, R6, UR7, R7 ;  /* 0x0000000706077c24 */ /* 0x000fe2000f8e0207 */
[----:B------:R-:W-:Y:S01]  /*35c0*/  ULDC.64 UR6, c[0x0][0x5b0] ;  /* 0x00016c0000067ab9 */ /* 0x000fe20000000a00 */
[----:B------:R-:W-:-:S02]  /*35d0*/  IMAD.MOV.U32 R6, RZ, RZ, R26 ;  /* 0x000000ffff067224 */ /* 0x000fc400078e001a */
[----:B------:R-:W-:Y:S02]  /*35e0*/  IMAD.IADD R7, R27, 0x1, R7 ;  /* 0x000000011b077824 */ /* 0x000fe400078e0207 */
[----:B------:R-:W-:Y:S02]  /*35f0*/  IMAD R28, R25, UR6, RZ ;  /* 0x00000006191c7c24 */ /* 0x000fe4000f8e02ff */
[----:B------:R-:W-:-:S04]  /*3600*/  IMAD.WIDE.U32 R26, R33, UR6, R6 ;  /* 0x00000006211a7c25 */ /* 0x000fc8000f8e0006 */
[--C-:B------:R-:W-:Y:S01]  /*3610*/  IMAD R29, R33, UR7, R28.reuse ;  /* 0x00000007211d7c24 */ /* 0x100fe2000f8e021c */
[----:B------:R-:W-:Y:S02]  /*3620*/  IADD3 R26, P2, R26, UR10, RZ ;  /* 0x0000000a1a1a7c10 */ /* 0x000fe4000ff5e0ff */
[----:B------:R-:W-:Y:S02]  /*3630*/  PRMT R28, RZ, 0x7610, R28 ;  /* 0x00007610ff1c7816 */ /* 0x000fe4000000001c */
[----:B------:R-:W-:Y:S01]  /*3640*/  IADD3.X R27, R27, UR11, R29, P2, !PT ;  /* 0x0000000b1b1b7c10 */ /* 0x000fe200097fe41d */
[----:B------:R-:W-:Y:S08]  /*3650*/  @P5 BRA `(.L_x_40) ;  /* 0x0000000000045947 */ /* 0x000ff00003800000 */
[----:B------:R0:W5:Y:S02]  /*3660*/  LDG.E.U8 R28, desc[UR20][R26.64] ;  /* 0x000000141a1c7981 */ /* 0x000164000c1e1100 */
.L_x_40:
[----:B------:R-:W-:Y:S05]  /*3670*/  BSYNC B1 ;  /* 0x0000000000017941 */ /* 0x000fea0003800000 */
.L_x_39:
[----:B-----5:R-:W-:Y:S01]  /*3680*/  LOP3.LUT R28, R28, 0xff, RZ, 0xc0, !PT ;  /* 0x000000ff1c1c7812 */ /* 0x020fe200078ec0ff */
[----:B------:R-:W-:Y:S01]  /*3690*/  BSSY B1, `(.L_x_41) ;  /* 0x000000b000017945 */ /* 0x000fe20003800000 */
[----:B------:R-:W-:Y:S02]  /*36a0*/  ISETP.LT.OR P3, PT, R31, 0x2, !P1 ;  /* 0x000000021f00780c */ /* 0x000fe40004f61670 */
[----:B------:R-:W-:-:S05]  /*36b0*/  F2FP.F16.E4M3.UNPACK_B R28, R28 ;  /* 0x0000001cff1c723e */ /* 0x000fca00020006ff */
[----:B------:R-:W-:-:S05]  /*36c0*/  HADD2.F32 R28, -RZ, R28.H0_H0 ;  /* 0x2000001cff1c7230 */ /* 0x000fca0000004100 */
[----:B------:R-:W-:-:S04]  /*36d0*/  FMUL R28, R28, R9 ;  /* 0x000000091c1c7220 */ /* 0x000fc80000400000 */
[----:B--2---:R-:W-:-:S05]  /*36e0*/  FFMA R28, R145, R8, R28 ;  /* 0x00000008911c7223 */ /* 0x004fca000000001c */
[----:B------:R-:W-:Y:S02]  /*36f0*/  F2FP.SATFINITE.E4M3.F32.PACK_AB_MERGE_C R29, RZ, R28, RZ ;  /* 0x0000001cff1d723e */ /* 0x000fe400048070ff */
[----:B------:R-:W-:-:S03]  /*3700*/  PRMT R28, RZ, 0x7610, R28 ;  /* 0x00007610ff1c7816 */ /* 0x000fc6000000001c */
[----:B------:R1:W-:Y:S01]  /*3710*/  @!P5 STG.E.U8 desc[UR20][R16.64], R29 ;  /* 0x0000001d1000d986 */ /* 0x0003e2000c101114 */
[----:B------:R-:W-:Y:S05]  /*3720*/  @P3 BRA `(.L_x_42) ;  /* 0x0000000000043947 */ /* 0x000fea0003800000 */
[----:B------:R2:W5:Y:S02]  /*3730*/  LDG.E.U8 R28, desc[UR20][R26.64+0x1] ;  /* 0x000001141a1c7981 */ /* 0x000564000c1e1100 */
.L_x_42:
[----:B------:R-:W-:Y:S05]  /*3740*/  BSYNC B1 ;  /* 0x0000000000017941 */ /* 0x000fea0003800000 */
.L_x_41:
[----:B-----5:R-:W-:Y:S01]  /*3750*/  LOP3.LUT R28, R28, 0xff, RZ, 0xc0, !PT ;  /* 0x000000ff1c1c7812 */ /* 0x020fe200078ec0ff */
[----:B------:R-:W-:Y:S01]  /*3760*/  BSSY B1, `(.L_x_43) ;  /* 0x0000013000017945 */ /* 0x000fe20003800000 */
[----:B------:R-:W-:Y:S02]  /*3770*/  IADD3 R37, P2, R33, 0x8, RZ ;  /* 0x0000000821257810 */ /* 0x000fe40007f5e0ff */
[----:B------:R-:W-:-:S03]  /*3780*/  F2FP.F16.E4M3.UNPACK_B R28, R28 ;  /* 0x0000001cff1c723e */ /* 0x000fc600020006ff */
[----:B-1----:R-:W-:Y:S01]  /*3790*/  IMAD.X R29, RZ, RZ, R25, P2 ;  /* 0x000000ffff1d7224 */ /* 0x002fe200010e0619 */
[----:B------:R-:W-:Y:S01]  /*37a0*/  ISETP.GE.AND P2, PT, R32, 0x9, PT ;  /* 0x000000092000780c */ /* 0x000fe20003f46270 */
[----:B------:R-:W-:Y:S02]  /*37b0*/  HADD2.F32 R28, -RZ, R28.H0_H0 ;  /* 0x2000001cff1c7230 */ /* 0x000fe40000004100 */
[----:B------:R-:W-:Y:S01]  /*37c0*/  IMAD R34, R29, UR6, RZ ;  /* 0x000000061d227c24 */ /* 0x000fe2000f8e02ff */
[----:B------:R-:W-:Y:S02]  /*37d0*/  ISETP.LT.OR P5, PT, R31, 0x1, !P2 ;  /* 0x000000011f00780c */ /* 0x000fe400057a1670 */
[----:B------:R-:W-:Y:S01]  /*37e0*/  FMUL R35, R28, R9 ;  /* 0x000000091c237220 */ /* 0x000fe20000400000 */
[----:B------:R-:W-:-:S04]  /*37f0*/  IMAD.WIDE.U32 R28, R37, UR6, R6 ;  /* 0x00000006251c7c25 */ /* 0x000fc8000f8e0006 */
[----:B------:R-:W-:Y:S01]  /*3800*/  FFMA R35, R144, R8, R35 ;  /* 0x0000000890237223 */ /* 0x000fe20000000023 */
[--C-:B------:R-:W-:Y:S01]  /*3810*/  IMAD R37, R37, UR7, R34.reuse ;  /* 0x0000000725257c24 */ /* 0x100fe2000f8e0222 */
[----:B------:R-:W-:Y:S02]  /*3820*/  IADD3 R28, P6, R28, UR10, RZ ;  /* 0x0000000a1c1c7c10 */ /* 0x000fe4000ffde0ff */
[----:B------:R-:W-:Y:S02]  /*3830*/  PRMT R34, RZ, 0x7610, R34 ;  /* 0x00007610ff227816 */ /* 0x000fe40000000022 */
[----:B------:R-:W-:Y:S02]  /*3840*/  F2FP.SATFINITE.E4M3.F32.PACK_AB_MERGE_C R35, RZ, R35, RZ ;  /* 0x00000023ff23723e */ /* 0x000fe400048070ff */
[----:B------:R-:W-:-:S03]  /*3850*/  IADD3.X R29, R29, UR11, R37, P6, !PT ;  /* 0x0000000b1d1d7c10 */ /* 0x000fc6000b7fe425 */
[----:B------:R1:W-:Y:S01]  /*3860*/  @!P3 STG.E.U8 desc[UR20][R16.64+0x1], R35 ;  /* 0x000001231000b986 */ /* 0x0003e2000c101114 */
[----:B------:R-:W-:Y:S05]  /*3870*/  @P5 BRA `(.L_x_44) ;  /* 0x0000000000045947 */ /* 0x000fea0003800000 */
[----:B------:R3:W5:Y:S02]  /*3880*/  LDG.E.U8 R34, desc[UR20][R28.64] ;  /* 0x000000141c227981 */ /* 0x000764000c1e1100 */
.L_x_44:
[----:B------:R-:W-:Y:S05]  /*3890*/  BSYNC B1 ;  /* 0x0000000000017941 */ /* 0x000fea0003800000 */
.L_x_43:
[----:B-----5:R-:W-:Y:S01]  /*38a0*/  LOP3.LUT R34, R34, 0xff, RZ, 0xc0, !PT ;  /* 0x000000ff22227812 */ /* 0x020fe200078ec0ff */
[----:B------:R-:W-:Y:S01]  /*38b0*/  BSSY B1, `(.L_x_45) ;  /* 0x000000b000017945 */ /* 0x000fe20003800000 */
[----:B------:R-:W-:Y:S02]  /*38c0*/  ISETP.LT.OR P3, PT, R31, 0x2, !P2 ;  /* 0x000000021f00780c */ /* 0x000fe40005761670 */
[----:B------:R-:W-:-:S05]  /*38d0*/  F2FP.F16.E4M3.UNPACK_B R34, R34 ;  /* 0x00000022ff22723e */ /* 0x000fca00020006ff */
[----:B------:R-:W-:-:S05]  /*38e0*/  HADD2.F32 R34, -RZ, R34.H0_H0 ;  /* 0x20000022ff227230 */ /* 0x000fca0000004100 */
[----:B------:R-:W-:-:S04]  /*38f0*/  FMUL R34, R34, R9 ;  /* 0x0000000922227220 */ /* 0x000fc80000400000 */
[----:B------:R-:W-:-:S05]  /*3900*/  FFMA R34, R143, R8, R34 ;  /* 0x000000088f227223 */ /* 0x000fca0000000022 */
[----:B-1----:R-:W-:Y:S02]  /*3910*/  F2FP.SATFINITE.E4M3.F32.PACK_AB_MERGE_C R35, RZ, R34, RZ ;  /* 0x00000022ff23723e */ /* 0x002fe400048070ff */
[----:B------:R-:W-:-:S03]  /*3920*/  PRMT R34, RZ, 0x7610, R34 ;  /* 0x00007610ff227816 */ /* 0x000fc60000000022 */
[----:B------:R1:W-:Y:S01]  /*3930*/  @!P5 STG.E.U8 desc[UR20][R14.64], R35 ;  /* 0x000000230e00d986 */ /* 0x0003e2000c101114 */
[----:B------:R-:W-:Y:S05]  /*3940*/  @P3 BRA `(.L_x_46) ;  /* 0x0000000000043947 */ /* 0x000fea0003800000 */
[----:B------:R4:W5:Y:S02]  /*3950*/  LDG.E.U8 R34, desc[UR20][R28.64+0x1] ;  /* 0x000001141c227981 */ /* 0x000964000c1e1100 */
.L_x_46:
[----:B------:R-:W-:Y:S05]  /*3960*/  BSYNC B1 ;  /* 0x0000000000017941 */ /* 0x000fea0003800000 */
.L_x_45:
[----:B-----5:R-:W-:Y:S01]  /*3970*/  LOP3.LUT R34, R34, 0xff, RZ, 0xc0, !PT ;  /* 0x000000ff22227812 */ /* 0x020fe200078ec0ff */
[----:B------:R-:W-:Y:S01]  /*3980*/  BSSY B1, `(.L_x_47) ;  /* 0x000000b000017945 */ /* 0x000fe20003800000 */
[----:B------:R-:W-:Y:S02]  /*3990*/  ISETP.LT.OR P5, PT, R31, 0x9, !P1 ;  /* 0x000000091f00780c */ /* 0x000fe40004fa1670 */
[----:B------:R-:W-:-:S05]  /*39a0*/  F2FP.F16.E4M3.UNPACK_B R34, R34 ;  /* 0x00000022ff22723e */ /* 0x000fca00020006ff */
[----:B------:R-:W-:-:S05]  /*39b0*/  HADD2.F32 R34, -RZ, R34.H0_H0 ;  /* 0x20000022ff227230 */ /* 0x000fca0000004100 */
[----:B-1----:R-:W-:Y:S01]  /*39c0*/  FMUL R35, R34, R9 ;  /* 0x0000000922237220 */ /* 0x002fe20000400000 */
[----:B------:R-:W-:-:S03]  /*39d0*/  PRMT R34, RZ, 0x7610, R34 ;  /* 0x00007610ff227816 */ /* 0x000fc60000000022 */
[----:B------:R-:W-:-:S05]  /*39e0*/  FFMA R35, R142, R8, R35 ;  /* 0x000000088e237223 */ /* 0x000fca0000000023 */
[----:B------:R-:W-:-:S05]  /*39f0*/  F2FP.SATFINITE.E4M3.F32.PACK_AB_MERGE_C R35, RZ, R35, RZ ;  /* 0x00000023ff23723e */ /* 0x000fca00048070ff */
[----:B------:R1:W-:Y:S01]  /*3a00*/  @!P3 STG.E.U8 desc[UR20][R14.64+0x1], R35 ;  /* 0x000001230e00b986 */ /* 0x0003e2000c101114 */
[----:B------:R-:W-:Y:S05]  /*3a10*/  @P5 BRA `(.L_x_48) ;  /* 0x0000000000045947 */ /* 0x000fea0003800000 */
[----:B------:R0:W5:Y:S02]  /*3a20*/  LDG.E.U8 R34, desc[UR20][R26.64+0x8] ;  /* 0x000008141a227981 */ /* 0x000164000c1e1100 */
.L_x_48:
[----:B------:R-:W-:Y:S05]  /*3a30*/  BSYNC B1 ;  /* 0x0000000000017941 */ /* 0x000fea0003800000 */
.L_x_47:
        /* <DEDUP_REMOVED lines=12> */
.L_x_50:
[----:B------:R-:W-:Y:S05]  /*3b00*/  BSYNC B1 ;  /* 0x0000000000017941 */ /* 0x000fea0003800000 */
.L_x_49:
        /* <DEDUP_REMOVED lines=12> */
.L_x_52:
[----:B------:R-:W-:Y:S05]  /*3bd0*/  BSYNC B1 ;  /* 0x0000000000017941 */ /* 0x000fea0003800000 */
.L_x_51:
        /* <DEDUP_REMOVED lines=12> */
.L_x_54:
[----:B------:R-:W-:Y:S05]  /*3ca0*/  BSYNC B1 ;  /* 0x0000000000017941 */ /* 0x000fea0003800000 */
.L_x_53:
        /* <DEDUP_REMOVED lines=12> */
.L_x_56:
[----:B------:R-:W-:Y:S05]  /*3d70*/  BSYNC B1 ;  /* 0x0000000000017941 */ /* 0x000fea0003800000 */
.L_x_55:
        /* <DEDUP_REMOVED lines=12> */
.L_x_58:
[----:B------:R-:W-:Y:S05]  /*3e40*/  BSYNC B1 ;  /* 0x0000000000017941 */ /* 0x000fea0003800000 */
.L_x_57:
        /* <DEDUP_REMOVED lines=12> */
.L_x_60:
[----:B------:R-:W-:Y:S05]  /*3f10*/  BSYNC B1 ;  /* 0x0000000000017941 */ /* 0x000fea0003800000 */
.L_x_59:
        /* <DEDUP_REMOVED lines=12> */
.L_x_62:
[----:B------:R-:W-:Y:S05]  /*3fe0*/  BSYNC B1 ;  /* 0x0000000000017941 */ /* 0x000fea0003800000 */
.L_x_61:
        /* <DEDUP_REMOVED lines=12> */
.L_x_64:
[----:B------:R-:W-:Y:S05]  /*40b0*/  BSYNC B1 ;  /* 0x0000000000017941 */ /* 0x000fea0003800000 */
.L_x_63:
        /* <DEDUP_REMOVED lines=12> */
.L_x_66:
[----:B------:R-:W-:Y:S05]  /*4180*/  BSYNC B1 ;  /* 0x0000000000017941 */ /* 0x000fea0003800000 */
.L_x_65:
        /* <DEDUP_REMOVED lines=12> */
.L_x_68:
[----:B------:R-:W-:Y:S05]  /*4250*/  BSYNC B1 ;  /* 0x0000000000017941 */ /* 0x000fea0003800000 */
.L_x_67:
        /* <DEDUP_REMOVED lines=12> */
.L_x_70:
[----:B------:R-:W-:Y:S05]  /*4320*/  BSYNC B1 ;  /* 0x0000000000017941 */ /* 0x000fea0003800000 */
.L_x_69:
        /* <DEDUP_REMOVED lines=12> */
.L_x_72:
[----:B------:R-:W-:Y:S05]  /*43f0*/  BSYNC B1 ;  /* 0x0000000000017941 */ /* 0x000fea0003800000 */
.L_x_71:
        /* <DEDUP_REMOVED lines=12> */
.L_x_74:
[----:B------:R-:W-:Y:S05]  /*44c0*/  BSYNC B1 ;  /* 0x0000000000017941 */ /* 0x000fea0003800000 */
.L_x_73:
        /* <DEDUP_REMOVED lines=12> */
.L_x_76:
[----:B------:R-:W-:Y:S05]  /*4590*/  BSYNC B1 ;  /* 0x0000000000017941 */ /* 0x000fea0003800000 */
.L_x_75:
        /* <DEDUP_REMOVED lines=12> */
.L_x_78:
[----:B------:R-:W-:Y:S05]  /*4660*/  BSYNC B1 ;  /* 0x0000000000017941 */ /* 0x000fea0003800000 */
.L_x_77:
        /* <DEDUP_REMOVED lines=12> */
.L_x_80:
[----:B------:R-:W-:Y:S05]  /*4730*/  BSYNC B1 ;  /* 0x0000000000017941 */ /* 0x000fea0003800000 */
.L_x_79:
        /* <DEDUP_REMOVED lines=12> */
.L_x_82:
[----:B------:R-:W-:Y:S05]  /*4800*/  BSYNC B1 ;  /* 0x0000000000017941 */ /* 0x000fea0003800000 */
.L_x_81:
        /* <DEDUP_REMOVED lines=12> */
.L_x_84:
[----:B------:R-:W-:Y:S05]  /*48d0*/  BSYNC B1 ;  /* 0x0000000000017941 */ /* 0x000fea0003800000 */
.L_x_83:
        /* <DEDUP_REMOVED lines=12> */
.L_x_86:
[----:B------:R-:W-:Y:S05]  /*49a0*/  BSYNC B1 ;  /* 0x0000000000017941 */ /* 0x000fea0003800000 */
.L_x_85:
        /* <DEDUP_REMOVED lines=12> */
.L_x_88:
[----:B------:R-:W-:Y:S05]  /*4a70*/  BSYNC B1 ;  /* 0x0000000000017941 */ /* 0x000fea0003800000 */
.L_x_87:
        /* <DEDUP_REMOVED lines=12> */
.L_x_90:
[----:B------:R-:W-:Y:S05]  /*4b40*/  BSYNC B1 ;  /* 0x0000000000017941 */ /* 0x000fea0003800000 */
.L_x_89:
        /* <DEDUP_REMOVED lines=12> */
.L_x_92:
[----:B------:R-:W-:Y:S05]  /*4c10*/  BSYNC B1 ;  /* 0x0000000000017941 */ /* 0x000fea0003800000 */
.L_x_91:
        /* <DEDUP_REMOVED lines=12> */
.L_x_94:
[----:B------:R-:W-:Y:S05]  /*4ce0*/  BSYNC B1 ;  /* 0x0000000000017941 */ /* 0x000fea0003800000 */
.L_x_93:
        /* <DEDUP_REMOVED lines=12> */
.L_x_96:
[----:B------:R-:W-:Y:S05]  /*4db0*/  BSYNC B1 ;  /* 0x0000000000017941 */ /* 0x000fea0003800000 */
.L_x_95:
        /* <DEDUP_REMOVED lines=12> */
.L_x_98:
[----:B------:R-:W-:Y:S05]  /*4e80*/  BSYNC B1 ;  /* 0x0000000000017941 */ /* 0x000fea0003800000 */
.L_x_97:
[----:B-----5:R-:W-:Y:S01]  /*4e90*/  LOP3.LUT R34, R34, 0xff, RZ, 0xc0, !PT ;  /* 0x000000ff22227812 */ /* 0x020fe200078ec0ff */
[----:B------:R-:W-:Y:S01]  /*4ea0*/  BSSY B1, `(.L_x_99) ;  /* 0x000000b000017945 */ /* 0x000fe20003800000 */
[----:B------:R-:W-:Y:S02]  /*4eb0*/  ISETP.LT.OR P3, PT, R31, 0x39, !P2 ;  /* 0x000000391f00780c */ /* 0x000fe40005761670 */
[----:B------:R-:W-:Y:S02]  /*4ec0*/  F2FP.F16.E4M3.UNPACK_B R34, R34 ;  /* 0x00000022ff22723e */ /* 0x000fe400020006ff */
[----:B0-2---:R-:W-:-:S03]  /*4ed0*/  PRMT R26, RZ, 0x7610, R26 ;  /* 0x00007610ff1a7816 */ /* 0x005fc6000000001a */
[----:B------:R-:W-:-:S05]  /*4ee0*/  HADD2.F32 R34, -RZ, R34.H0_H0 ;  /* 0x20000022ff227230 */ /* 0x000fca0000004100 */
[----:B------:R-:W-:-:S04]  /*4ef0*/  FMUL R27, R34, R9 ;  /* 0x00000009221b7220 */ /* 0x000fc80000400000 */
[----:B------:R-:W-:-:S05]  /*4f00*/  FFMA R27, R116, R8, R27 ;  /* 0x00000008741b7223 */ /* 0x000fca000000001b */
[----:B------:R-:W-:-:S05]  /*4f10*/  F2FP.SATFINITE.E4M3.F32.PACK_AB_MERGE_C R27, RZ, R27, RZ ;  /* 0x0000001bff1b723e */ /* 0x000fca00048070ff */
[----:B------:R0:W-:Y:S01]  /*4f20*/  @!P1 STG.E.U8 desc[UR20][R16.64+0x39], R27 ;  /* 0x0000391b10009986 */ /* 0x0001e2000c101114 */
[----:B------:R-:W-:Y:S05]  /*4f30*/  @P3 BRA `(.L_x_100) ;  /* 0x0000000000043947 */ /* 0x000fea0003800000 */
[----:B------:R2:W5:Y:S02]  /*4f40*/  LDG.E.U8 R26, desc[UR20][R28.64+0x38] ;  /* 0x000038141c1a7981 */ /* 0x000564000c1e1100 */
.L_x_100:
[----:B------:R-:W-:Y:S05]  /*4f50*/  BSYNC B1 ;  /* 0x0000000000017941 */ /* 0x000fea0003800000 */
.L_x_99:
[----:B-----5:R-:W-:Y:S01]  /*4f60*/  LOP3.LUT R26, R26, 0xff, RZ, 0xc0, !PT ;  /* 0x000000ff1a1a7812 */ /* 0x020fe200078ec0ff */
[----:B------:R-:W-:Y:S01]  /*4f70*/  BSSY B1, `(.L_x_101) ;  /* 0x000000b000017945 */ /* 0x000fe20003800000 */
[----:B------:R-:W-:Y:S02]  /*4f80*/  ISETP.LT.OR P2, PT, R31, 0x3a, !P2 ;  /* 0x0000003a1f00780c */ /* 0x000fe40005741670 */
[----:B------:R-:W-:Y:S02]  /*4f90*/  F2FP.F16.E4M3.UNPACK_B R26, R26 ;  /* 0x0000001aff1a723e */ /* 0x000fe400020006ff */
[----:B01----:R-:W-:-:S03]  /*4fa0*/  PRMT R16, RZ, 0x7610, R16 ;  /* 0x00007610ff107816 */ /* 0x003fc60000000010 */
[----:B------:R-:W-:-:S05]  /*4fb0*/  HADD2.F32 R26, -RZ, R26.H0_H0 ;  /* 0x2000001aff1a7230 */ /* 0x000fca0000004100 */
[----:B------:R-:W-:-:S04]  /*4fc0*/  FMUL R26, R26, R9 ;  /* 0x000000091a1a7220 */ /* 0x000fc80000400000 */
[----:B------:R-:W-:-:S05]  /*4fd0*/  FFMA R26, R115, R8, R26 ;  /* 0x00000008731a7223 */ /* 0x000fca000000001a */
[----:B------:R-:W-:-:S05]  /*4fe0*/  F2FP.SATFINITE.E4M3.F32.PACK_AB_MERGE_C R17, RZ, R26, RZ ;  /* 0x0000001aff11723e */ /* 0x000fca00048070ff */
[----:B------:R0:W-:Y:S01]  /*4ff0*/  @!P3 STG.E.U8 desc[UR20][R14.64+0x38], R17 ;  /* 0x000038110e00b986 */ /* 0x0001e2000c101114 */
[----:B------:R-:W-:Y:S05]  /*5000*/  @P2 BRA `(.L_x_102) ;  /* 0x0000000000042947 */ /* 0x000fea0003800000 */
[----:B------:R1:W5:Y:S02]  /*5010*/  LDG.E.U8 R16, desc[UR20][R28.64+0x39] ;  /* 0x000039141c107981 */ /* 0x000364000c1e1100 */
.L_x_102:
[----:B------:R-:W-:Y:S05]  /*5020*/  BSYNC B1 ;  /* 0x0000000000017941 */ /* 0x000fea0003800000 */
.L_x_101:
[----:B-----5:R-:W-:Y:S01]  /*5030*/  LOP3.LUT R16, R16, 0xff, RZ, 0xc0, !PT ;  /* 0x000000ff10107812 */ /* 0x020fe200078ec0ff */
[----:B------:R-:W-:Y:S01]  /*5040*/  BSSY B1, `(.L_x_103) ;  /* 0x0000013000017945 */ /* 0x000fe20003800000 */
[----:B-1234-:R-:W-:Y:S02]  /*5050*/  IADD3 R29, P1, R33, 0x80, RZ ;  /* 0x00000080211d7810 */ /* 0x01efe40007f3e0ff */
[----:B------:R-:W-:-:S03]  /*5060*/  F2FP.F16.E4M3.UNPACK_B R16, R16 ;  /* 0x00000010ff10723e */ /* 0x000fc600020006ff */
[----:B0-----:R-:W-:Y:S01]  /*5070*/  IMAD.X R17, RZ, RZ, R25, P1 ;  /* 0x000000ffff117224 */ /* 0x001fe200008e0619 */
        /* <DEDUP_REMOVED lines=15> */
.L_x_104:
[----:B------:R-:W-:Y:S05]  /*5170*/  BSYNC B1 ;  /* 0x0000000000017941 */ /* 0x000fea0003800000 */
.L_x_103:
[----:B-----5:R-:W-:Y:S01]  /*5180*/  LOP3.LUT R26, R26, 0xff, RZ, 0xc0, !PT ;  /* 0x000000ff1a1a7812 */ /* 0x020fe200078ec0ff */
[----:B------:R-:W-:Y:S01]  /*5190*/  BSSY B1, `(.L_x_105) ;  /* 0x000000b000017945 */ /* 0x000fe20003800000 */
[----:B------:R-:W-:Y:S02]  /*51a0*/  ISETP.LT.OR P3, PT, R31, 0x2, !P1 ;  /* 0x000000021f00780c */ /* 0x000fe40004f61670 */
[----:B------:R-:W-:Y:S02]  /*51b0*/  F2FP.F16.E4M3.UNPACK_B R26, R26 ;  /* 0x0000001aff1a723e */ /* 0x000fe400020006ff */
[----:B0-----:R-:W-:-:S03]  /*51c0*/  PRMT R14, RZ, 0x7610, R14 ;  /* 0x00007610ff0e7816 */ /* 0x001fc6000000000e */
[----:B------:R-:W-:-:S05]  /*51d0*/  HADD2.F32 R26, -RZ, R26.H0_H0 ;  /* 0x2000001aff1a7230 */ /* 0x000fca0000004100 */
[----:B------:R-:W-:-:S04]  /*51e0*/  FMUL R26, R26, R9 ;  /* 0x000000091a1a7220 */ /* 0x000fc80000400000 */
[----:B------:R-:W-:-:S05]  /*51f0*/  FFMA R26, R113, R8, R26 ;  /* 0x00000008711a7223 */ /* 0x000fca000000001a */
[----:B------:R-:W-:-:S05]  /*5200*/  F2FP.SATFINITE.E4M3.F32.PACK_AB_MERGE_C R15, RZ, R26, RZ ;  /* 0x0000001aff0f723e */ /* 0x000fca00048070ff */
[----:B------:R0:W-:Y:S01]  /*5210*/  @!P5 STG.E.U8 desc[UR20][R12.64], R15 ;  /* 0x0000000f0c00d986 */ /* 0x0001e2000c101114 */
[----:B------:R-:W-:Y:S05]  /*5220*/  @P3 BRA `(.L_x_106) ;  /* 0x0000000000043947 */ /* 0x000fea0003800000 */
[----:B------:R2:W5:Y:S02]  /*5230*/  LDG.E.U8 R14, desc[UR20][R16.64+0x1] ;  /* 0x00000114100e7981 */ /* 0x000564000c1e1100 */
.L_x_106:
[----:B------:R-:W-:Y:S05]  /*5240*/  BSYNC B1 ;  /* 0x0000000000017941 */ /* 0x000fea0003800000 */
.L_x_105:
[----:B-----5:R-:W-:Y:S01]  /*5250*/  LOP3.LUT R14, R14, 0xff, RZ, 0xc0, !PT ;  /* 0x000000ff0e0e7812 */ /* 0x020fe200078ec0ff */
[----:B------:R-:W-:Y:S01]  /*5260*/  BSSY B1, `(.L_x_107) ;  /* 0x0000013000017945 */ /* 0x000fe20003800000 */
[----:B------:R-:W-:Y:S02]  /*5270*/  IADD3 R33, P2, R33, 0x88, RZ ;  /* 0x0000008821217810 */ /* 0x000fe40007f5e0ff */
[----:B------:R-:W-:-:S03]  /*5280*/  F2FP.F16.E4M3.UNPACK_B R14, R14 ;  /* 0x0000000eff0e723e */ /* 0x000fc600020006ff */
[----:B------:R-:W-:Y:S01]  /*5290*/  IMAD.X R24, RZ, RZ, R25, P2 ;  /* 0x000000ffff187224 */ /* 0x000fe200010e0619 */
[----:B------:R-:W-:Y:S01]  /*52a0*/  ISETP.GE.AND P2, PT, R32, 0x89, PT ;  /* 0x000000892000780c */ /* 0x000fe20003f46270 */
[----:B------:R-:W-:Y:S02]  /*52b0*/  HADD2.F32 R14, -RZ, R14.H0_H0 ;  /* 0x2000000eff0e7230 */ /* 0x000fe40000004100 */
[----:B------:R-:W-:Y:S01]  /*52c0*/  IMAD R24, R24, UR6, RZ ;  /* 0x0000000618187c24 */ /* 0x000fe2000f8e02ff */
[----:B------:R-:W-:Y:S01]  /*52d0*/  ISETP.LT.OR P5, PT, R31, 0x1, !P2 ;  /* 0x000000011f00780c */ /* 0x000fe200057a1670 */
[----:B------:R-:W-:-:S04]  /*52e0*/  IMAD.WIDE.U32 R6, R33, UR6, R6 ;  /* 0x0000000621067c25 */ /* 0x000fc8000f8e0006 */
[----:B0-----:R-:W-:Y:S01]  /*52f0*/  FMUL R15, R14, R9 ;  /* 0x000000090e0f7220 */ /* 0x001fe20000400000 */
[----:B------:R-:W-:Y:S01]  /*5300*/  PRMT R14, RZ, 0x7610, R14 ;  /* 0x00007610ff0e7816 */ /* 0x000fe2000000000e */
[----:B------:R-:W-:Y:S02]  /*5310*/  IMAD R33, R33, UR7, R24 ;  /* 0x0000000721217c24 */ /* 0x000fe4000f8e0218 */
[----:B------:R-:W-:Y:S01]  /*5320*/  FFMA R15, R112, R8, R15 ;  /* 0x00000008700f7223 */ /* 0x000fe2000000000f */
[----:B------:R-:W-:-:S04]  /*5330*/  IADD3 R6, P6, R6, UR10, RZ ;  /* 0x0000000a06067c10 */ /* 0x000fc8000ffde0ff */
[----:B------:R-:W-:Y:S02]  /*5340*/  F2FP.SATFINITE.E4M3.F32.PACK_AB_MERGE_C R15, RZ, R15, RZ ;  /* 0x0000000fff0f723e */ /* 0x000fe400048070ff */
[----:B------:R-:W-:-:S03]  /*5350*/  IADD3.X R7, R7, UR11, R33, P6, !PT ;  /* 0x0000000b07077c10 */ /* 0x000fc6000b7fe421 */
[----:B------:R0:W-:Y:S01]  /*5360*/  @!P3 STG.E.U8 desc[UR20][R12.64+0x1], R15 ;  /* 0x0000010f0c00b986 */ /* 0x0001e2000c101114 */
[----:B------:R-:W-:Y:S05]  /*5370*/  @P5 BRA `(.L_x_108) ;  /* 0x0000000000045947 */ /* 0x000fea0003800000 */
[----:B------:R3:W5:Y:S02]  /*5380*/  LDG.E.U8 R14, desc[UR20][R6.64] ;  /* 0x00000014060e7981 */ /* 0x000764000c1e1100 */
.L_x_108:
[----:B------:R-:W-:Y:S05]  /*5390*/  BSYNC B1 ;  /* 0x0000000000017941 */ /* 0x000fea0003800000 */
.L_x_107:
[----:B-----5:R-:W-:Y:S01]  /*53a0*/  LOP3.LUT R14, R14, 0xff, RZ, 0xc0, !PT ;  /* 0x000000ff0e0e7812 */ /* 0x020fe200078ec0ff */
[----:B------:R-:W-:Y:S01]  /*53b0*/  BSSY B1, `(.L_x_109) ;  /* 0x000000b000017945 */ /* 0x000fe20003800000 */
[----:B------:R-:W-:Y:S02]  /*53c0*/  ISETP.LT.OR P3, PT, R31, 0x2, !P2 ;  /* 0x000000021f00780c */ /* 0x000fe40005761670 */
[----:B------:R-:W-:-:S05]  /*53d0*/  F2FP.F16.E4M3.UNPACK_B R14, R14 ;  /* 0x0000000eff0e723e */ /* 0x000fca00020006ff */
[----:B------:R-:W-:-:S05]  /*53e0*/  HADD2.F32 R14, -RZ, R14.H0_H0 ;  /* 0x2000000eff0e7230 */ /* 0x000fca0000004100 */
[----:B------:R-:W-:-:S04]  /*53f0*/  FMUL R14, R14, R9 ;  /* 0x000000090e0e7220 */ /* 0x000fc80000400000 */
[----:B------:R-:W-:-:S05]  /*5400*/  FFMA R14, R111, R8, R14 ;  /* 0x000000086f0e7223 */ /* 0x000fca000000000e */
[----:B0-----:R-:W-:Y:S02]  /*5410*/  F2FP.SATFINITE.E4M3.F32.PACK_AB_MERGE_C R15, RZ, R14, RZ ;  /* 0x0000000eff0f723e */ /* 0x001fe400048070ff */
[----:B------:R-:W-:-:S03]  /*5420*/  PRMT R14, RZ, 0x7610, R14 ;  /* 0x00007610ff0e7816 */ /* 0x000fc6000000000e */
[----:B------:R0:W-:Y:S01]  /*5430*/  @!P5 STG.E.U8 desc[UR20][R10.64], R15 ;  /* 0x0000000f0a00d986 */ /* 0x0001e2000c101114 */
[----:B------:R-:W-:Y:S05]  /*5440*/  @P3 BRA `(.L_x_110) ;  /* 0x0000000000043947 */ /* 0x000fea0003800000 */
[----:B------:R4:W5:Y:S02]  /*5450*/  LDG.E.U8 R14, desc[UR20][R6.64+0x1] ;  /* 0x00000114060e7981 */ /* 0x000964000c1e1100 */
.L_x_110:
[----:B------:R-:W-:Y:S05]  /*5460*/  BSYNC B1 ;  /* 0x0000000000017941 */ /* 0x000fea0003800000 */
.L_x_109:
[----:B-----5:R-:W-:Y:S01]  /*5470*/  LOP3.LUT R14, R14, 0xff, RZ, 0xc0, !PT ;  /* 0x000000ff0e0e7812 */ /* 0x020fe200078ec0ff */
[----:B------:R-:W-:Y:S01]  /*5480*/  BSSY B1, `(.L_x_111) ;  /* 0x000000b000017945 */ /* 0x000fe20003800000 */
[----:B------:R-:W-:Y:S02]  /*5490*/  ISETP.LT.OR P5, PT, R31, 0x9, !P1 ;  /* 0x000000091f00780c */ /* 0x000fe40004fa1670 */
[----:B------:R-:W-:-:S05]  /*54a0*/  F2FP.F16.E4M3.UNPACK_B R14, R14 ;  /* 0x0000000eff0e723e */ /* 0x000fca00020006ff */
[----:B------:R-:W-:-:S05]  /*54b0*/  HADD2.F32 R14, -RZ, R14.H0_H0 ;  /* 0x2000000eff0e7230 */ /* 0x000fca0000004100 */
[----:B0-----:R-:W-:Y:S01]  /*54c0*/  FMUL R15, R14, R9 ;  /* 0x000000090e0f7220 */ /* 0x001fe20000400000 */
[----:B------:R-:W-:-:S03]  /*54d0*/  PRMT R14, RZ, 0x7610, R14 ;  /* 0x00007610ff0e7816 */ /* 0x000fc6000000000e */
[----:B------:R-:W-:-:S05]  /*54e0*/  FFMA R15, R110, R8, R15 ;  /* 0x000000086e0f7223 */ /* 0x000fca000000000f */
[----:B------:R-:W-:-:S05]  /*54f0*/  F2FP.SATFINITE.E4M3.F32.PACK_AB_MERGE_C R15, RZ, R15, RZ ;  /* 0x0000000fff0f723e */ /* 0x000fca00048070ff */
[----:B------:R0:W-:Y:S01]  /*5500*/  @!P3 STG.E.U8 desc[UR20][R10.64+0x1], R15 ;  /* 0x0000010f0a00b986 */ /* 0x0001e2000c101114 */
[----:B------:R-:W-:Y:S05]  /*5510*/  @P5 BRA `(.L_x_112) ;  /* 0x0000000000045947 */ /* 0x000fea0003800000 */
[----:B------:R0:W5:Y:S02]  /*5520*/  LDG.E.U8 R14, desc[UR20][R16.64+0x8] ;  /* 0x00000814100e7981 */ /* 0x000164000c1e1100 */
.L_x_112:
[----:B------:R-:W-:Y:S05]  /*5530*/  BSYNC B1 ;  /* 0x0000000000017941 */ /* 0x000fea0003800000 */
.L_x_111:
        /* <DEDUP_REMOVED lines=12> */
.L_x_114:
[----:B------:R-:W-:Y:S05]  /*5600*/  BSYNC B1 ;  /* 0x0000000000017941 */ /* 0x000fea0003800000 */
.L_x_113:
        /* <DEDUP_REMOVED lines=12> */
.L_x_116:
[----:B------:R-:W-:Y:S05]  /*56d0*/  BSYNC B1 ;  /* 0x0000000000017941 */ /* 0x000fea0003800000 */
.L_x_115:
        /* <DEDUP_REMOVED lines=12> */
.L_x_118:
[----:B------:R-:W-:Y:S05]  /*57a0*/  BSYNC B1 ;  /* 0x0000000000017941 */ /* 0x000fea0003800000 */
.L_x_117:
        /* <DEDUP_REMOVED lines=12> */
.L_x_120:
[----:B------:R-:W-:Y:S05]  /*5870*/  BSYNC B1 ;  /* 0x0000000000017941 */ /* 0x000fea0003800000 */
.L_x_119:
        /* <DEDUP_REMOVED lines=12> */
.L_x_122:
[----:B------:R-:W-:Y:S05]  /*5940*/  BSYNC B1 ;  /* 0x0000000000017941 */ /* 0x000fea0003800000 */
.L_x_121:
        /* <DEDUP_REMOVED lines=12> */
.L_x_124:
[----:B------:R-:W-:Y:S05]  /*5a10*/  BSYNC B1 ;  /* 0x0000000000017941 */ /* 0x000fea0003800000 */
.L_x_123:
        /* <DEDUP_REMOVED lines=12> */
.L_x_126:
[----:B------:R-:W-:Y:S05]  /*5ae0*/  BSYNC B1 ;  /* 0x0000000000017941 */ /* 0x000fea0003800000 */
.L_x_125:
        /* <DEDUP_REMOVED lines=12> */
.L_x_128:
[----:B------:R-:W-:Y:S05]  /*5bb0*/  BSYNC B1 ;  /* 0x0000000000017941 */ /* 0x000fea0003800000 */
.L_x_127:
        /* <DEDUP_REMOVED lines=12> */
.L_x_130:
[----:B------:R-:W-:Y:S05]  /*5c80*/  BSYNC B1 ;  /* 0x0000000000017941 */ /* 0x000fea0003800000 */
.L_x_129:
        /* <DEDUP_REMOVED lines=12> */
.L_x_132:
[----:B------:R-:W-:Y:S05]  /*5d50*/  BSYNC B1 ;  /* 0x0000000000017941 */ /* 0x000fea0003800000 */
.L_x_131:
        /* <DEDUP_REMOVED lines=12> */
.L_x_134:
[----:B------:R-:W-:Y:S05]  /*5e20*/  BSYNC B1 ;  /* 0x0000000000017941 */ /* 0x000fea0003800000 */
.L_x_133:
        /* <DEDUP_REMOVED lines=12> */
.L_x_136:
[----:B------:R-:W-:Y:S05]  /*5ef0*/  BSYNC B1 ;  /* 0x0000000000017941 */ /* 0x000fea0003800000 */
.L_x_135:
        /* <DEDUP_REMOVED lines=12> */
.L_x_138:
[----:B------:R-:W-:Y:S05]  /*5fc0*/  BSYNC B1 ;  /* 0x0000000000017941 */ /* 0x000fea0003800000 */
.L_x_137:
        /* <DEDUP_REMOVED lines=12> */
.L_x_140:
[----:B------:R-:W-:Y:S05]  /*6090*/  BSYNC B1 ;  /* 0x0000000000017941 */ /* 0x000fea0003800000 */
.L_x_139:
        /* <DEDUP_REMOVED lines=12> */
.L_x_142:
[----:B------:R-:W-:Y:S05]  /*6160*/  BSYNC B1 ;  /* 0x0000000000017941 */ /* 0x000fea0003800000 */
.L_x_141:
        /* <DEDUP_REMOVED lines=12> */
.L_x_144:
[----:B------:R-:W-:Y:S05]  /*6230*/  BSYNC B1 ;  /* 0x0000000000017941 */ /* 0x000fea0003800000 */
.L_x_143:
        /* <DEDUP_REMOVED lines=12> */
.L_x_146:
[----:B------:R-:W-:Y:S05]  /*6300*/  BSYNC B1 ;  /* 0x0000000000017941 */ /* 0x000fea0003800000 */
.L_x_145:
        /* <DEDUP_REMOVED lines=12> */
.L_x_148:
[----:B------:R-:W-:Y:S05]  /*63d0*/  BSYNC B1 ;  /* 0x0000000000017941 */ /* 0x000fea0003800000 */
.L_x_147:
        /* <DEDUP_REMOVED lines=12> */
.L_x_150:
[----:B------:R-:W-:Y:S05]  /*64a0*/  BSYNC B1 ;  /* 0x0000000000017941 */ /* 0x000fea0003800000 */
.L_x_149:
        /* <DEDUP_REMOVED lines=12> */
.L_x_152:
[----:B------:R-:W-:Y:S05]  /*6570*/  BSYNC B1 ;  /* 0x0000000000017941 */ /* 0x000fea0003800000 */
.L_x_151:
        /* <DEDUP_REMOVED lines=12> */
.L_x_154:
[----:B------:R-:W-:Y:S05]  /*6640*/  BSYNC B1 ;  /* 0x0000000000017941 */ /* 0x000fea0003800000 */
.L_x_153:
        /* <DEDUP_REMOVED lines=12> */
.L_x_156:
[----:B------:R-:W-:Y:S05]  /*6710*/  BSYNC B1 ;  /* 0x0000000000017941 */ /* 0x000fea0003800000 */
.L_x_155:
        /* <DEDUP_REMOVED lines=12> */
.L_x_158:
[----:B------:R-:W-:Y:S05]  /*67e0*/  BSYNC B1 ;  /* 0x0000000000017941 */ /* 0x000fea0003800000 */
.L_x_157:
        /* <DEDUP_REMOVED lines=12> */
.L_x_160:
[----:B------:R-:W-:Y:S05]  /*68b0*/  BSYNC B1 ;  /* 0x0000000000017941 */ /* 0x000fea0003800000 */
.L_x_159:
        /* <DEDUP_REMOVED lines=12> */
.L_x_162:
[----:B------:R-:W-:Y:S05]  /*6980*/  BSYNC B1 ;  /* 0x0000000000017941 */ /* 0x000fea0003800000 */
.L_x_161:
        /* <DEDUP_REMOVED lines=12> */
.L_x_164:
[----:B------:R-:W-:Y:S05]  /*6a50*/  BSYNC B1 ;  /* 0x0000000000017941 */ /* 0x000fea0003800000 */
.L_x_163:
        /* <DEDUP_REMOVED lines=12> */
.L_x_166:
[----:B------:R-:W-:Y:S05]  /*6b20*/  BSYNC B1 ;  /* 0x0000000000017941 */ /* 0x000fea0003800000 */
.L_x_165:
[----:B------:R-:W-:Y:S05]  /*6b30*/  @P2 BRA `(.L_x_167) ;  /* 0x0000001000302947 */ /* 0x000fea0003800000 */
[----:B-----5:R-:W-:-:S04]  /*6b40*/  LOP3.LUT R12, R12, 0xff, RZ, 0xc0, !PT ;  /* 0x000000ff0c0c7812 */ /* 0x020fc800078ec0ff */
[----:B------:R-:W-:-:S05]  /*6b50*/  F2FP.F16.E4M3.UNPACK_B R12, R12 ;  /* 0x0000000cff0c723e */ /* 0x000fca00020006ff */
[----:B------:R-:W-:-:S05]  /*6b60*/  HADD2.F32 R12, -RZ, R12.H0_H0 ;  /* 0x2000000cff0c7230 */ /* 0x000fca0000004100 */
[----:B0--34-:R-:W-:-:S04]  /*6b70*/  FMUL R7, R12, R9 ;  /* 0x000000090c077220 */ /* 0x019fc80000400000 */
[----:B------:R-:W-:-:S05]  /*6b80*/  FFMA R7, R20, R8, R7 ;  /* 0x0000000814077223 */ /* 0x000fca0000000007 */
[----:B------:R-:W-:-:S05]  /*6b90*/  F2FP.SATFINITE.E4M3.F32.PACK_AB_MERGE_C R7, RZ, R7, RZ ;  /* 0x00000007ff07723e */ /* 0x000fca00048070ff */
[----:B------:R0:W-:Y:S01]  /*6ba0*/  STG.E.U8 desc[UR20][R10.64+0x39], R7 ;  /* 0x000039070a007986 */ /* 0x0001e2000c101114 */
[----:B------:R-:W-:Y:S05]  /*6bb0*/  BRA `(.L_x_167) ;  /* 0x0000001000107947 */ /* 0x000fea0003800000 */
.L_x_38:
[C---:B------:R-:W-:Y:S01]  /*6bc0*/  ISETP.GE.AND P1, PT, R32.reuse, 0x1, PT ;  /* 0x000000012000780c */ /* 0x040fe20003f26270 */
[-C--:B--2---:R-:W-:Y:S01]  /*6bd0*/  FMUL R145, R145, R8.reuse ;  /* 0x0000000891917220 */ /* 0x084fe20000400000 */
[----:B------:R-:W-:Y:S01]  /*6be0*/  ISETP.GE.AND P2, PT, R32, 0x9, PT ;  /* 0x000000092000780c */ /* 0x000fe20003f46270 */
[-C--:B------:R-:W-:Y:S01]  /*6bf0*/  FMUL R144, R144, R8.reuse ;  /* 0x0000000890907220 */ /* 0x080fe20000400000 */
[----:B------:R-:W-:Y:S01]  /*6c00*/  ISETP.LT.OR P3, PT, R31, 0x1, !P1 ;  /* 0x000000011f00780c */ /* 0x000fe20004f61670 */
[-C--:B------:R-:W-:Y:S01]  /*6c10*/  FMUL R143, R143, R8.reuse ;  /* 0x000000088f8f7220 */ /* 0x080fe20000400000 */
[C---:B------:R-:W-:Y:S01]  /*6c20*/  ISETP.LT.OR P6, PT, R31.reuse, 0x2, !P1 ;  /* 0x000000021f00780c */ /* 0x040fe20004fc1670 */
[-C--:B------:R-:W-:Y:S01]  /*6c30*/  FMUL R142, R142, R8.reuse ;  /* 0x000000088e8e7220 */ /* 0x080fe20000400000 */
[----:B------:R-:W-:Y:S01]  /*6c40*/  ISETP.LT.OR P5, PT, R31, 0x1, !P2 ;  /* 0x000000011f00780c */ /* 0x000fe200057a1670 */
[-C--:B------:R-:W-:Y:S01]  /*6c50*/  FMUL R141, R141, R8.reuse ;  /* 0x000000088d8d7220 */ /* 0x080fe20000400000 */
[----:B------:R-:W-:Y:S01]  /*6c60*/  F2FP.SATFINITE.E4M3.F32.PACK_AB_MERGE_C R145, RZ, R145, RZ ;  /* 0x00000091ff91723e */ /* 0x000fe200048070ff */
[----:B------:R-:W-:Y:S01]  /*6c70*/  FMUL R140, R140, R8 ;  /* 0x000000088c8c7220 */ /* 0x000fe20000400000 */
[----:B------:R-:W-:Y:S01]  /*6c80*/  F2FP.SATFINITE.E4M3.F32.PACK_AB_MERGE_C R7, RZ, R144, RZ ;  /* 0x00000090ff07723e */ /* 0x000fe200048070ff */
[-C--:B------:R-:W-:Y:S01]  /*6c90*/  FMUL R139, R139, R8.reuse ;  /* 0x000000088b8b7220 */ /* 0x080fe20000400000 */
[----:B------:R-:W-:Y:S01]  /*6ca0*/  F2FP.SATFINITE.E4M3.F32.PACK_AB_MERGE_C R143, RZ, R143, RZ ;  /* 0x0000008fff8f723e */ /* 0x000fe200048070ff */
[----:B------:R-:W-:Y:S01]  /*6cb0*/  FMUL R138, R138, R8 ;  /* 0x000000088a8a7220 */ /* 0x000fe20000400000 */
[----:B------:R-:W-:Y:S01]  /*6cc0*/  F2FP.SATFINITE.E4M3.F32.PACK_AB_MERGE_C R25, RZ, R142, RZ ;  /* 0x0000008eff19723e */ /* 0x000fe200048070ff */
[----:B------:R-:W-:Y:S01]  /*6cd0*/  @!P3 STG.E.U8 desc[UR20][R16.64], R145 ;  /* 0x000000911000b986 */ /* 0x000fe2000c101114 */
[----:B------:R-:W-:Y:S01]  /*6ce0*/  ISETP.LT.OR P3, PT, R31, 0x2, !P2 ;  /* 0x000000021f00780c */ /* 0x000fe20005761670 */
[-C--:B------:R-:W-:Y:S01]  /*6cf0*/  FMUL R137, R137, R8.reuse ;  /* 0x0000000889897220 */ /* 0x080fe20000400000 */
[----:B------:R-:W-:Y:S01]  /*6d00*/  F2FP.SATFINITE.E4M3.F32.PACK_AB_MERGE_C R141, RZ, R141, RZ ;  /* 0x0000008dff8d723e */ /* 0x000fe200048070ff */
[----:B------:R0:W-:Y:S01]  /*6d10*/  @!P6 STG.E.U8 desc[UR20][R16.64+0x1], R7 ;  /* 0x000001071000e986 */ /* 0x0001e2000c101114 */
[C---:B------:R-:W-:Y:S01]  /*6d20*/  ISETP.LT.OR P6, PT, R31.reuse, 0x9, !P1 ;  /* 0x000000091f00780c */ /* 0x040fe20004fc1670 */
[-C--:B------:R-:W-:Y:S01]  /*6d30*/  FMUL R136, R136, R8.reuse ;  /* 0x0000000888887220 */ /* 0x080fe20000400000 */
[----:B------:R-:W-:Y:S01]  /*6d40*/  F2FP.SATFINITE.E4M3.F32.PACK_AB_MERGE_C R139, RZ, R139, RZ ;  /* 0x0000008bff8b723e */ /* 0x000fe200048070ff */
[----:B------:R-:W-:Y:S01]  /*6d50*/  @!P5 STG.E.U8 desc[UR20][R14.64], R143 ;  /* 0x0000008f0e00d986 */ /* 0x000fe2000c101114 */
[----:B------:R-:W-:Y:S01]  /*6d60*/  ISETP.LT.OR P5, PT, R31, 0xa, !P1 ;  /* 0x0000000a1f00780c */ /* 0x000fe20004fa1670 */
[----:B------:R-:W-:Y:S01]  /*6d70*/  FMUL R135, R135, R8 ;  /* 0x0000000887877220 */ /* 0x000fe20000400000 */
[----:B------:R-:W-:Y:S01]  /*6d80*/  F2FP.SATFINITE.E4M3.F32.PACK_AB_MERGE_C R27, RZ, R138, RZ ;  /* 0x0000008aff1b723e */ /* 0x000fe200048070ff */
[-C--:B------:R-:W-:Y:S01]  /*6d90*/  FMUL R134, R134, R8.reuse ;  /* 0x0000000886867220 */ /* 0x080fe20000400000 */
[----:B------:R-:W-:Y:S01]  /*6da0*/  F2FP.SATFINITE.E4M3.F32.PACK_AB_MERGE_C R137, RZ, R137, RZ ;  /* 0x00000089ff89723e */ /* 0x000fe200048070ff */
[----:B------:R1:W-:Y:S01]  /*6db0*/  @!P3 STG.E.U8 desc[UR20][R14.64+0x1], R25 ;  /* 0x000001190e00b986 */ /* 0x0003e2000c101114 */
[----:B------:R-:W-:Y:S01]  /*6dc0*/  ISETP.LT.OR P3, PT, R31, 0x9, !P2 ;  /* 0x000000091f00780c */ /* 0x000fe20005761670 */
[----:B------:R-:W-:Y:S01]  /*6dd0*/  FMUL R133, R133, R8 ;  /* 0x0000000885857220 */ /* 0x000fe20000400000 */
[----:B0-----:R-:W-:Y:S01]  /*6de0*/  F2FP.SATFINITE.E4M3.F32.PACK_AB_MERGE_C R7, RZ, R140, RZ ;  /* 0x0000008cff07723e */ /* 0x001fe200048070ff */
[----:B------:R-:W-:Y:S01]  /*6df0*/  @!P6 STG.E.U8 desc[UR20][R16.64+0x8], R141 ;  /* 0x0000088d1000e986 */ /* 0x000fe2000c101114 */
[C---:B------:R-:W-:Y:S01]  /*6e00*/  ISETP.LT.OR P6, PT, R31.reuse, 0xa, !P2 ;  /* 0x0000000a1f00780c */ /* 0x040fe200057c1670 */
[-C--:B------:R-:W-:Y:S01]  /*6e10*/  FMUL R132, R132, R8.reuse ;  /* 0x0000000884847220 */ /* 0x080fe20000400000 */
[----:B------:R-:W-:Y:S01]  /*6e20*/  F2FP.SATFINITE.E4M3.F32.PACK_AB_MERGE_C R135, RZ, R135, RZ ;  /* 0x00000087ff87723e */ /* 0x000fe200048070ff */
[----:B------:R0:W-:Y:S01]  /*6e30*/  @!P5 STG.E.U8 desc[UR20][R16.64+0x9], R7 ;  /* 0x000009071000d986 */ /* 0x0001e2000c101114 */
[----:B------:R-:W-:Y:S01]  /*6e40*/  ISETP.LT.OR P5, PT, R31, 0x11, !P1 ;  /* 0x000000111f00780c */ /* 0x000fe20004fa1670 */
[-C--:B------:R-:W-:Y:S01]  /*6e50*/  FMUL R131, R131, R8.reuse ;  /* 0x0000000883837220 */ /* 0x080fe20000400000 */
[----:B------:R-:W-:Y:S01]  /*6e60*/  F2FP.SATFINITE.E4M3.F32.PACK_AB_MERGE_C R133, RZ, R133, RZ ;  /* 0x00000085ff85723e */ /* 0x000fe200048070ff */
[----:B------:R-:W-:Y:S01]  /*6e70*/  FMUL R130, R130, R8 ;  /* 0x0000000882827220 */ /* 0x000fe20000400000 */
[----:B-1----:R-:W-:Y:S01]  /*6e80*/  F2FP.SATFINITE.E4M3.F32.PACK_AB_MERGE_C R25, RZ, R134, RZ ;  /* 0x00000086ff19723e */ /* 0x002fe200048070ff */
[----:B------:R-:W-:Y:S01]  /*6e90*/  @!P3 STG.E.U8 desc[UR20][R14.64+0x8], R139 ;  /* 0x0000088b0e00b986 */ /* 0x000fe2000c101114 */
[----:B------:R-:W-:Y:S01]  /*6ea0*/  ISETP.LT.OR P3, PT, R31, 0x12, !P1 ;  /* 0x000000121f00780c */ /* 0x000fe20004f61670 */
[-C--:B------:R-:W-:Y:S01]  /*6eb0*/  FMUL R129, R129, R8.reuse ;  /* 0x0000000881817220 */ /* 0x080fe20000400000 */
[----:B------:R-:W-:Y:S01]  /*6ec0*/  F2FP.SATFINITE.E4M3.F32.PACK_AB_MERGE_C R131, RZ, R131, RZ ;  /* 0x00000083ff83723e */ /* 0x000fe200048070ff */
[----:B------:R1:W-:Y:S01]  /*6ed0*/  @!P6 STG.E.U8 desc[UR20][R14.64+0x9], R27 ;  /* 0x0000091b0e00e986 */ /* 0x0003e2000c101114 */
[C---:B------:R-:W-:Y:S01]  /*6ee0*/  ISETP.LT.OR P6, PT, R31.reuse, 0x11, !P2 ;  /* 0x000000111f00780c */ /* 0x040fe200057c1670 */
[----:B------:R-:W-:Y:S01]  /*6ef0*/  FMUL R128, R128, R8 ;  /* 0x0000000880807220 */ /* 0x000fe20000400000 */
[----:B0-----:R-:W-:Y:S01]  /*6f00*/  F2FP.SATFINITE.E4M3.F32.PACK_AB_MERGE_C R7, RZ, R136, RZ ;  /* 0x00000088ff07723e */ /* 0x001fe200048070ff */
[----:B------:R-:W-:Y:S01]  /*6f10*/  @!P5 STG.E.U8 desc[UR20][R16.64+0x10], R137 ;  /* 0x000010891000d986 */ /* 0x000fe2000c101114 */
[----:B------:R-:W-:Y:S01]  /*6f20*/  ISETP.LT.OR P5, PT, R31, 0x12, !P2 ;  /* 0x000000121f00780c */ /* 0x000fe200057a1670 */
[-C--:B------:R-:W-:Y:S01]  /*6f30*/  FMUL R127, R127, R8.reuse ;  /* 0x000000087f7f7220 */ /* 0x080fe20000400000 */
[----:B------:R-:W-:Y:S01]  /*6f40*/  F2FP.SATFINITE.E4M3.F32.PACK_AB_MERGE_C R129, RZ, R129, RZ ;  /* 0x00000081ff81723e */ /* 0x000fe200048070ff */
[-C--:B------:R-:W-:Y:S01]  /*6f50*/  FMUL R126, R126, R8.reuse ;  /* 0x000000087e7e7220 */ /* 0x080fe20000400000 */
[-C--:B------:R-:W-:Y:S01]  /*6f60*/  FMUL R125, R125, R8.reuse ;  /* 0x000000087d7d7220 */ /* 0x080fe20000400000 */
[----:B------:R0:W-:Y:S01]  /*6f70*/  @!P3 STG.E.U8 desc[UR20][R16.64+0x11], R7 ;  /* 0x000011071000b986 */ /* 0x0001e2000c101114 */
[C---:B------:R-:W-:Y:S01]  /*6f80*/  ISETP.LT.OR P3, PT, R31.reuse, 0x19, !P1 ;  /* 0x000000191f00780c */ /* 0x040fe20004f61670 */
[----:B------:R-:W-:Y:S01]  /*6f90*/  FMUL R124, R124, R8 ;  /* 0x000000087c7c7220 */ /* 0x000fe20000400000 */
[----:B-1----:R-:W-:Y:S01]  /*6fa0*/  F2FP.SATFINITE.E4M3.F32.PACK_AB_MERGE_C R27, RZ, R132, RZ ;  /* 0x00000084ff1b723e */ /* 0x002fe200048070ff */
[----:B------:R-:W-:Y:S01]  /*6fb0*/  @!P6 STG.E.U8 desc[UR20][R14.64+0x10], R135 ;  /* 0x000010870e00e986 */ /* 0x000fe2000c101114 */
[----:B------:R-:W-:Y:S01]  /*6fc0*/  ISETP.LT.OR P6, PT, R31, 0x1a, !P1 ;  /* 0x0000001a1f00780c */ /* 0x000fe20004fc1670 */
[-C--:B------:R-:W-:Y:S01]  /*6fd0*/  FMUL R123, R123, R8.reuse ;  /* 0x000000087b7b7220 */ /* 0x080fe20000400000 */
[----:B------:R-:W-:Y:S01]  /*6fe0*/  F2FP.SATFINITE.E4M3.F32.PACK_AB_MERGE_C R127, RZ, R127, RZ ;  /* 0x0000007fff7f723e */ /* 0x000fe200048070ff */
[----:B------:R1:W-:Y:S01]  /*6ff0*/  @!P5 STG.E.U8 desc[UR20][R14.64+0x11], R25 ;  /* 0x000011190e00d986 */ /* 0x0003e2000c101114 */
[----:B------:R-:W-:Y:S01]  /*7000*/  ISETP.LT.OR P5, PT, R31, 0x19, !P2 ;  /* 0x000000191f00780c */ /* 0x000fe200057a1670 */
[-C--:B------:R-:W-:Y:S01]  /*7010*/  FMUL R122, R122, R8.reuse ;  /* 0x000000087a7a7220 */ /* 0x080fe20000400000 */
[----:B------:R-:W-:Y:S01]  /*7020*/  F2FP.SATFINITE.E4M3.F32.PACK_AB_MERGE_C R125, RZ, R125, RZ ;  /* 0x0000007dff7d723e */ /* 0x000fe200048070ff */
        /* <DEDUP_REMOVED lines=8> */
[----:B------:R-:W-:Y:S01]  /*70b0*/  FMUL R119, R119, R8 ;  /* 0x0000000877777220 */ /* 0x000fe20000400000 */
[----:B-1----:R-:W-:Y:S01]  /*70c0*/  F2FP.SATFINITE.E4M3.F32.PACK_AB_MERGE_C R25, RZ, R128, RZ ;  /* 0x00000080ff19723e */ /* 0x002fe200048070ff */
[----:B------:R-:W-:Y:S01]  /*70d0*/  @!P5 STG.E.U8 desc[UR20][R14.64+0x18], R131 ;  /* 0x000018830e00d986 */ /* 0x000fe2000c101114 */
[----:B------:R-:W-:Y:S01]  /*70e0*/  ISETP.LT.OR P5, PT, R31, 0x22, !P1 ;  /* 0x000000221f00780c */ /* 0x000fe20004fa1670 */
[-C--:B------:R-:W-:Y:S01]  /*70f0*/  FMUL R118, R118, R8.reuse ;  /* 0x0000000876767220 */ /* 0x080fe20000400000 */
[----:B------:R-:W-:Y:S01]  /*7100*/  F2FP.SATFINITE.E4M3.F32.PACK_AB_MERGE_C R121, RZ, R121, RZ ;  /* 0x00000079ff79723e */ /* 0x000fe200048070ff */
[-C--:B------:R-:W-:Y:S01]  /*7110*/  FMUL R117, R117, R8.reuse ;  /* 0x0000000875757220 */ /* 0x080fe20000400000 */
[----:B------:R-:W-:Y:S01]  /*7120*/  F2FP.SATFINITE.E4M3.F32.PACK_AB_MERGE_C R119, RZ, R119, RZ ;  /* 0x00000077ff77723e */ /* 0x000fe200048070ff */
[----:B------:R1:W-:Y:S01]  /*7130*/  @!P3 STG.E.U8 desc[UR20][R14.64+0x19], R7 ;  /* 0x000019070e00b986 */ /* 0x0003e2000c101114 */
[C---:B------:R-:W-:Y:S01]  /*7140*/  ISETP.LT.OR P3, PT, R31.reuse, 0x21, !P2 ;  /* 0x000000211f00780c */ /* 0x040fe20005761670 */
        /* <DEDUP_REMOVED lines=9> */
[----:B------:R-:W-:Y:S01]  /*71e0*/  FMUL R113, R113, R8 ;  /* 0x0000000871717220 */ /* 0x000fe20000400000 */
[----:B-1----:R-:W-:Y:S01]  /*71f0*/  F2FP.SATFINITE.E4M3.F32.PACK_AB_MERGE_C R7, RZ, R124, RZ ;  /* 0x0000007cff07723e */ /* 0x002fe200048070ff */
[-C--:B------:R-:W-:Y:S01]  /*7200*/  FMUL R112, R112, R8.reuse ;  /* 0x0000000870707220 */ /* 0x080fe20000400000 */
        /* <DEDUP_REMOVED lines=29> */
[----:B------:R-:W-:Y:S01]  /*73e0*/  ISETP.LT.OR P3, PT, R31, 0x32, !P2 ;  /* 0x000000321f00780c */ /* 0x000fe20005761670 */
[-C--:B------:R-:W-:Y:S01]  /*73f0*/  FMUL R103, R103, R8.reuse ;  /* 0x0000000867677220 */ /* 0x080fe20000400000 */
[----:B------:R-:W-:Y:S01]  /*7400*/  F2FP.SATFINITE.E4M3.F32.PACK_AB_MERGE_C R105, RZ, R105, RZ ;  /* 0x00000069ff69723e */ /* 0x000fe200048070ff */
[----:B------:R0:W-:Y:S01]  /*7410*/  @!P6 STG.E.U8 desc[UR20][R16.64+0x31], R27 ;  /* 0x0000311b1000e986 */ /* 0x0001e2000c101114 */
[C---:B------:R-:W-:Y:S01]  /*7420*/  ISETP.LT.OR P6, PT, R31.reuse, 0x39, !P1 ;  /* 0x000000391f00780c */ /* 0x040fe20004fc1670 */
[-C--:B------:R-:W-:Y:S01]  /*7430*/  FMUL R102, R102, R8.reuse ;  /* 0x0000000866667220 */ /* 0x080fe20000400000 */
[C---:B------:R-:W-:Y:S01]  /*7440*/  ISETP.LT.OR P1, PT, R31.reuse, 0x3a, !P1 ;  /* 0x0000003a1f00780c */ /* 0x040fe20004f21670 */
[----:B------:R-:W-:Y:S01]  /*7450*/  @!P5 STG.E.U8 desc[UR20][R14.64+0x30], R119 ;  /* 0x000030770e00d986 */ /* 0x000fe2000c101114 */
[C---:B------:R-:W-:Y:S01]  /*7460*/  ISETP.LT.OR P5, PT, R31.reuse, 0x39, !P2 ;  /* 0x000000391f00780c */ /* 0x040fe200057a1670 */
[-C--:B------:R-:W-:Y:S01]  /*7470*/  FMUL R100, R100, R8.reuse ;  /* 0x0000000864647220 */ /* 0x080fe20000400000 */
[----:B------:R-:W-:Y:S01]  /*7480*/  ISETP.LT.OR P2, PT, R31, 0x3a, !P2 ;  /* 0x0000003a1f00780c */ /* 0x000fe20005741670 */
[----:B------:R-:W-:Y:S01]  /*7490*/  FMUL R101, R101, R8 ;  /* 0x0000000865657220 */ /* 0x000fe20000400000 */
[----:B-1----:R-:W-:Y:S01]  /*74a0*/  F2FP.SATFINITE.E4M3.F32.PACK_AB_MERGE_C R25, RZ, R116, RZ ;  /* 0x00000074ff19723e */ /* 0x002fe200048070ff */
[----:B------:R1:W-:Y:S01]  /*74b0*/  @!P3 STG.E.U8 desc[UR20][R14.64+0x31], R7 ;  /* 0x000031070e00b986 */ /* 0x0003e2000c101114 */
[C---:B------:R-:W-:Y:S01]  /*74c0*/  ISETP.GE.AND P3, PT, R32.reuse, 0x89, PT ;  /* 0x000000892000780c */ /* 0x040fe20003f66270 */
[----:B------:R-:W-:Y:S01]  /*74d0*/  FMUL R99, R99, R8 ;  /* 0x0000000863637220 */ /* 0x000fe20000400000 */
[----:B0-----:R-:W-:Y:S01]  /*74e0*/  F2FP.SATFINITE.E4M3.F32.PACK_AB_MERGE_C R27, RZ, R114, RZ ;  /* 0x00000072ff1b723e */ /* 0x001fe200048070ff */
[----:B------:R-:W-:Y:S01]  /*74f0*/  @!P6 STG.E.U8 desc[UR20][R16.64+0x38], R117 ;  /* 0x000038751000e986 */ /* 0x000fe2000c101114 */
[----:B------:R-:W-:Y:S01]  /*7500*/  ISETP.GE.AND P6, PT, R32, 0x81, PT ;  /* 0x000000812000780c */ /* 0x000fe20003fc6270 */
[-C--:B------:R-:W-:Y:S01]  /*7510*/  FMUL R98, R98, R8.reuse ;  /* 0x0000000862627220 */ /* 0x080fe20000400000 */
[----:B------:R-:W-:Y:S01]  /*7520*/  F2FP.SATFINITE.E4M3.F32.PACK_AB_MERGE_C R103, RZ, R103, RZ ;  /* 0x00000067ff67723e */ /* 0x000fe200048070ff */
[----:B------:R0:W-:Y:S01]  /*7530*/  @!P1 STG.E.U8 desc[UR20][R16.64+0x39], R25 ;  /* 0x0000391910009986 */ /* 0x0001e2000c101114 */
[----:B------:R-:W-:Y:S01]  /*7540*/  ISETP.LT.OR P1, PT, R31, 0x1, !P6 ;  /* 0x000000011f00780c */ /* 0x000fe20007721670 */
[-C--:B------:R-:W-:Y:S01]  /*7550*/  FMUL R97, R97, R8.reuse ;  /* 0x0000000861617220 */ /* 0x080fe20000400000 */
[----:B------:R-:W-:Y:S01]  /*7560*/  F2FP.SATFINITE.E4M3.F32.PACK_AB_MERGE_C R101, RZ, R101, RZ ;  /* 0x00000065ff65723e */ /* 0x000fe200048070ff */
[----:B------:R-:W-:Y:S01]  /*7570*/  @!P2 STG.E.U8 desc[UR20][R14.64+0x39], R27 ;  /* 0x0000391b0e00a986 */ /* 0x000fe2000c101114 */
[C---:B------:R-:W-:Y:S01]  /*7580*/  ISETP.LT.OR P2, PT, R31.reuse, 0x2, !P6 ;  /* 0x000000021f00780c */ /* 0x040fe20007741670 */
[----:B------:R-:W-:Y:S01]  /*7590*/  FMUL R96, R96, R8 ;  /* 0x0000000860607220 */ /* 0x000fe20000400000 */
[----:B-1----:R-:W-:Y:S01]  /*75a0*/  F2FP.SATFINITE.E4M3.F32.PACK_AB_MERGE_C R7, RZ, R112, RZ ;  /* 0x00000070ff07723e */ /* 0x002fe200048070ff */
        /* <DEDUP_REMOVED lines=45> */
[----:B------:R-:W-:Y:S01]  /*7880*/  FMUL R20, R20, R8 ;  /* 0x0000000814147220 */ /* 0x000fe20000400000 */
[----:B------:R-:W-:-:S03]  /*7890*/  F2FP.SATFINITE.E4M3.F32.PACK_AB_MERGE_C R19, RZ, R19, RZ ;  /* 0x00000013ff13723e */ /* 0x000fc600048070ff */
[----:B------:R-:W-:Y:S02]  /*78a0*/  F2FP.SATFINITE.E4M3.F32.PACK_AB_MERGE_C R21, RZ, R21, RZ ;  /* 0x00000015ff15723e */ /* 0x000fe400048070ff */
[----:B-1----:R-:W-:Y:S01]  /*78b0*/  F2FP.SATFINITE.E4M3.F32.PACK_AB_MERGE_C R7, RZ, R100, RZ ;  /* 0x00000064ff07723e */ /* 0x002fe200048070ff */
[----:B------:R0:W-:Y:S01]  /*78c0*/  @!P2 STG.E.U8 desc[UR20][R12.64+0x11], R15 ;  /* 0x0000110f0c00a986 */ /* 0x0001e2000c101114 */
[----:B------:R-:W-:-:S03]  /*78d0*/  ISETP.LT.OR P2, PT, R31, 0x1a, !P6 ;  /* 0x0000001a1f00780c */ /* 0x000fc60007741670 */
[----:B------:R-:W-:Y:S01]  /*78e0*/  @!P1 STG.E.U8 desc[UR20][R10.64+0x10], R103 ;  /* 0x000010670a009986 */ /* 0x000fe2000c101114 */
[----:B------:R-:W-:-:S03]  /*78f0*/  ISETP.LT.OR P1, PT, R31, 0x19, !P6 ;  /* 0x000000191f00780c */ /* 0x000fc60007721670 */
[----:B------:R1:W-:Y:S01]  /*7900*/  @!P5 STG.E.U8 desc[UR20][R10.64+0x11], R17 ;  /* 0x000011110a00d986 */ /* 0x0003e2000c101114 */
[----:B------:R-:W-:Y:S02]  /*7910*/  ISETP.LT.OR P5, PT, R31, 0x19, !P3 ;  /* 0x000000191f00780c */ /* 0x000fe40005fa1670 */
[----:B0-----:R-:W-:-:S03]  /*7920*/  F2FP.SATFINITE.E4M3.F32.PACK_AB_MERGE_C R15, RZ, R98, RZ ;  /* 0x00000062ff0f723e */ /* 0x001fc600048070ff */
[----:B------:R0:W-:Y:S01]  /*7930*/  @!P2 STG.E.U8 desc[UR20][R12.64+0x19], R7 ;  /* 0x000019070c00a986 */ /* 0x0001e2000c101114 */
[----:B------:R-:W-:-:S03]  /*7940*/  ISETP.LT.OR P2, PT, R31, 0x1a, !P3 ;  /* 0x0000001a1f00780c */ /* 0x000fc60005f41670 */
[----:B------:R-:W-:Y:S01]  /*7950*/  @!P1 STG.E.U8 desc[UR20][R12.64+0x18], R101 ;  /* 0x000018650c009986 */ /* 0x000fe2000c101114 */
[C---:B------:R-:W-:Y:S02]  /*7960*/  ISETP.LT.OR P1, PT, R31.reuse, 0x21, !P6 ;  /* 0x000000211f00780c */ /* 0x040fe40007721670 */
[----:B-1----:R-:W-:Y:S01]  /*7970*/  F2FP.SATFINITE.E4M3.F32.PACK_AB_MERGE_C R17, RZ, R96, RZ ;  /* 0x00000060ff11723e */ /* 0x002fe200048070ff */
[----:B------:R-:W-:Y:S01]  /*7980*/  @!P5 STG.E.U8 desc[UR20][R10.64+0x18], R99 ;  /* 0x000018630a00d986 */ /* 0x000fe2000c101114 */
[----:B------:R-:W-:Y:S02]  /*7990*/  ISETP.LT.OR P5, PT, R31, 0x22, !P6 ;  /* 0x000000221f00780c */ /* 0x000fe400077a1670 */
[----:B0-----:R-:W-:-:S03]  /*79a0*/  F2FP.SATFINITE.E4M3.F32.PACK_AB_MERGE_C R7, RZ, R94, RZ ;  /* 0x0000005eff07723e */ /* 0x001fc600048070ff */
        /* <DEDUP_REMOVED lines=21> */
[----:B0-----:R-:W-:-:S07]  /*7b00*/  F2FP.SATFINITE.E4M3.F32.PACK_AB_MERGE_C R15, RZ, R18, RZ ;  /* 0x00000012ff0f723e */ /* 0x001fce00048070ff */
[----:B------:R-:W-:Y:S01]  /*7b10*/  @!P1 STG.E.U8 desc[UR20][R12.64+0x30], R89 ;  /* 0x000030590c009986 */ /* 0x000fe2000c101114 */
[C---:B------:R-:W-:Y:S02]  /*7b20*/  ISETP.LT.OR P1, PT, R31.reuse, 0x39, !P6 ;  /* 0x000000391f00780c */ /* 0x040fe40007721670 */
[C---:B------:R-:W-:Y:S01]  /*7b30*/  ISETP.LT.OR P6, PT, R31.reuse, 0x3a, !P6 ;  /* 0x0000003a1f00780c */ /* 0x040fe200077c1670 */
[----:B------:R0:W-:Y:S01]  /*7b40*/  @!P5 STG.E.U8 desc[UR20][R12.64+0x31], R7 ;  /* 0x000031070c00d986 */ /* 0x0001e2000c101114 */
[C---:B------:R-:W-:Y:S02]  /*7b50*/  ISETP.LT.OR P5, PT, R31.reuse, 0x32, !P3 ;  /* 0x000000321f00780c */ /* 0x040fe40005fa1670 */
[----:B-1----:R-:W-:Y:S01]  /*7b60*/  F2FP.SATFINITE.E4M3.F32.PACK_AB_MERGE_C R17, RZ, R20, RZ ;  /* 0x00000014ff11723e */ /* 0x002fe200048070ff */
[----:B------:R1:W-:Y:S01]  /*7b70*/  @!P2 STG.E.U8 desc[UR20][R10.64+0x30], R23 ;  /* 0x000030170a00a986 */ /* 0x0003e2000c101114 */
[C---:B------:R-:W-:Y:S02]  /*7b80*/  ISETP.LT.OR P2, PT, R31.reuse, 0x39, !P3 ;  /* 0x000000391f00780c */ /* 0x040fe40005f41670 */
[----:B------:R-:W-:-:S02]  /*7b90*/  ISETP.LT.OR P3, PT, R31, 0x3a, !P3 ;  /* 0x0000003a1f00780c */ /* 0x000fc40005f61670 */
[----:B0-----:R-:W-:-:S05]  /*7ba0*/  F2FP.SATFINITE.E4M3.F32.PACK_AB_MERGE_C R7, RZ, R22, RZ ;  /* 0x00000016ff07723e */ /* 0x001fca00048070ff */
[----:B------:R1:W-:Y:S04]  /*7bb0*/  @!P5 STG.E.U8 desc[UR20][R10.64+0x31], R7 ;  /* 0x000031070a00d986 */ /* 0x0003e8000c101114 */
[----:B------:R1:W-:Y:S04]  /*7bc0*/  @!P1 STG.E.U8 desc[UR20][R12.64+0x38], R19 ;  /* 0x000038130c009986 */ /* 0x0003e8000c101114 */
[----:B------:R1:W-:Y:S04]  /*7bd0*/  @!P6 STG.E.U8 desc[UR20][R12.64+0x39], R15 ;  /* 0x0000390f0c00e986 */ /* 0x0003e8000c101114 */
[----:B------:R1:W-:Y:S04]  /*7be0*/  @!P2 STG.E.U8 desc[UR20][R10.64+0x38], R21 ;  /* 0x000038150a00a986 */ /* 0x0003e8000c101114 */
[----:B------:R1:W-:Y:S02]  /*7bf0*/  @!P3 STG.E.U8 desc[UR20][R10.64+0x39], R17 ;  /* 0x000039110a00b986 */ /* 0x0003e4000c101114 */
.L_x_167:
[----:B------:R-:W-:Y:S05]  /*7c00*/  BSYNC B0 ;  /* 0x0000000000007941 */ /* 0x000fea0003800000 */
.L_x_37:
[----:B------:R-:W-:Y:S01]  /*7c10*/  ULDC UR6, c[0x0][0xc] ;  /* 0x0000030000067ab9 */ /* 0x000fe20000000800 */
[----:B------:R-:W-:Y:S01]  /*7c20*/  ULDC UR7, c[0x0][0x10] ;  /* 0x0000040000077ab9 */ /* 0x000fe20000000800 */
[----:B01-34-:R-:W0:Y:S01]  /*7c30*/  LDC R7, c[0x0][0x14] ;  /* 0x00000500ff077b82 */ /* 0x01be220000000800 */
[----:B------:R-:W-:Y:S01]  /*7c40*/  UIMAD.WIDE.U32 UR6, UR6, UR7, URZ ;  /* 0x00000007060672a5 */ /* 0x000fe2000f8e003f */
[----:B------:R-:W-:Y:S02]  /*7c50*/  IMAD.MOV.U32 R10, RZ, RZ, -0x1 ;  /* 0xffffffffff0a7424 */ /* 0x000fe400078e00ff */
[----:B------:R-:W-:-:S03]  /*7c60*/  IMAD.MOV.U32 R6, RZ, RZ, -0x1 ;  /* 0xffffffffff067424 */ /* 0x000fc600078e00ff */
[----:B0-----:R-:W-:-:S04]  /*7c70*/  IMAD.WIDE.U32 R2, R7, UR6, R2 ;  /* 0x0000000607027c25 */ /* 0x001fc8000f8e0002 */
[----:B------:R-:W-:Y:S01]  /*7c80*/  IMAD R7, R7, UR7, RZ ;  /* 0x0000000707077c24 */ /* 0x000fe2000f8e02ff */
[----:B------:R-:W-:Y:S02]  /*7c90*/  ULDC.64 UR6, c[0x0][0x650] ;  /* 0x0001940000067ab9 */ /* 0x000fe40000000a00 */
[----:B------:R-:W-:Y:S01]  /*7ca0*/  ISETP.GE.U32.AND P1, PT, R2, UR6, PT ;  /* 0x0000000602007c0c */ /* 0x000fe2000bf26070 */
[--C-:B------:R-:W-:Y:S01]  /*7cb0*/  IMAD.IADD R3, R3, 0x1, R7.reuse ;  /* 0x0000000103037824 */ /* 0x100fe200078e0207 */
[----:B------:R-:W-:-:S04]  /*7cc0*/  PRMT R7, RZ, 0x7610, R7 ;  /* 0x00007610ff077816 */ /* 0x000fc80000000007 */
[----:B------:R-:W-:-:S13]  /*7cd0*/  ISETP.GE.U32.AND.EX P1, PT, R3, UR7, PT, P1 ;  /* 0x0000000703007c0c */ /* 0x000fda000bf26110 */
[----:B------:R-:W-:Y:S05]  /*7ce0*/  @P1 BRA `(.L_x_168) ;  /* 0x0000000400601947 */ /* 0x000fea0003800000 */
[----:B------:R-:W0:Y:S01]  /*7cf0*/  S2R R20, SR_CTAID.X ;  /* 0x0000000000147919 */ /* 0x000e220000002500 */
[----:B------:R-:W1:Y:S01]  /*7d00*/  LDC.64 R14, c[0x0][0x628] ;  /* 0x00018a00ff0e7b82 */ /* 0x000e620000000a00 */
[----:B------:R-:W-:Y:S01]  /*7d10*/  ULDC UR6, c[0x0][0x150] ;  /* 0x0000540000067ab9 */ /* 0x000fe20000000800 */
[----:B-----5:R-:W-:Y:S01]  /*7d20*/  IMAD.MOV.U32 R12, RZ, RZ, R2 ;  /* 0x000000ffff0c7224 */ /* 0x020fe200078e0002 */
[----:B------:R-:W3:Y:S01]  /*7d30*/  S2R R22, SR_CTAID.Y ;  /* 0x0000000000167919 */ /* 0x000ee20000002600 */
[----:B------:R-:W-:-:S04]  /*7d40*/  IMAD.MOV.U32 R13, RZ, RZ, R3 ;  /* 0x000000ffff0d7224 */ /* 0x000fc800078e0003 */
[----:B------:R-:W4:Y:S08]  /*7d50*/  LDC R23, c[0x0][0x144] ;  /* 0x00005100ff177b82 */ /* 0x000f300000000800 */
[----:B--2---:R-:W2:Y:S08]  /*7d60*/  LDC R16, c[0x0][0x630] ;  /* 0x00018c00ff107b82 */ /* 0x004eb00000000800 */
[----:B------:R-:W2:Y:S01]  /*7d70*/  LDC.64 R18, c[0x0][0x620] ;  /* 0x00018800ff127b82 */ /* 0x000ea20000000a00 */
[----:B-1----:R-:W-:-:S04]  /*7d80*/  ISETP.NE.U32.AND P1, PT, R14, RZ, PT ;  /* 0x000000ff0e00720c */ /* 0x002fc80003f25070 */
[----:B------:R-:W-:Y:S02]  /*7d90*/  ISETP.NE.AND.EX P1, PT, R15, RZ, PT, P1 ;  /* 0x000000ff0f00720c */ /* 0x000fe40003f25310 */
[----:B0-----:R-:W-:-:S05]  /*7da0*/  I2FP.F32.U32 R6, R20 ;  /* 0x0000001400067245 */ /* 0x001fca0000201000 */
[----:B------:R-:W-:-:S04]  /*7db0*/  FMUL R6, R6, UR6 ;  /* 0x0000000606067c20 */ /* 0x000fc80008400000 */
[----:B------:R0:W1:Y:S02]  /*7dc0*/  F2I.U32.TRUNC.NTZ R21, R6 ;  /* 0x0000000600157305 */ /* 0x000064000020f000 */
[----:B---34-:R-:W-:Y:S05]  /*7dd0*/  @!P1 BRA `(.L_x_169) ;  /* 0x0000000000289947 */ /* 0x018fea0003800000 */
[----:B------:R-:W3:Y:S02]  /*7de0*/  LDC R7, c[0x0][0x634] ;  /* 0x00018d00ff077b82 */ /* 0x000ee40000000800 */
[----:B---3--:R-:W-:-:S05]  /*7df0*/  IADD3 R13, P1, R2, R7, RZ ;  /* 0x00000007020d7210 */ /* 0x008fca0007f3e0ff */
[----:B------:R-:W-:-:S04]  /*7e00*/  IMAD.X R17, RZ, RZ, R3, P1 ;  /* 0x000000ffff117224 */ /* 0x000fc800008e0603 */
[----:B0-----:R-:W-:-:S04]  /*7e10*/  IMAD.WIDE.U32 R6, R17, R14, RZ ;  /* 0x0000000e11067225 */ /* 0x001fc800078e00ff */
[----:B------:R-:W-:-:S04]  /*7e20*/  IMAD.WIDE.U32 R10, P1, R13, R15, R6 ;  /* 0x0000000f0d0a7225 */ /* 0x000fc80007820006 */
[----:B------:R-:W-:-:S04]  /*7e30*/  IMAD.WIDE.U32 R6, R13, R14, RZ ;  /* 0x0000000e0d067225 */ /* 0x000fc800078e00ff */
[----:B------:R-:W-:Y:S01]  /*7e40*/  IMAD.X R13, RZ, RZ, RZ, P1 ;  /* 0x000000ffff0d7224 */ /* 0x000fe200008e06ff */
[----:B------:R-:W-:Y:S01]  /*7e50*/  IADD3 RZ, P1, R7, R10, RZ ;  /* 0x0000000a07ff7210 */ /* 0x000fe20007f3e0ff */
[----:B------:R-:W-:-:S04]  /*7e60*/  IMAD.MOV.U32 R12, RZ, RZ, R11 ;  /* 0x000000ffff0c7224 */ /* 0x000fc800078e000b */
[----:B------:R-:W-:-:S08]  /*7e70*/  IMAD.WIDE.U32.X R12, R17, R15, R12, P1 ;  /* 0x0000000f110c7225 */ /* 0x000fd000008e040c */
.L_x_169:
[----:B------:R-:W3:Y:S01]  /*7e80*/  LDC.64 R28, c[0x0][0x640] ;  /* 0x00019000ff1c7b82 */ /* 0x000ee20000000a00 */
[-C--:B--2---:R-:W-:Y:S01]  /*7e90*/  SHF.R.U64 R17, R12, R16.reuse, R13 ;  /* 0x000000100c117219 */ /* 0x084fe2000000120d */
[----:B-1----:R-:W-:Y:S01]  /*7ea0*/  IMAD.MOV R21, RZ, RZ, -R21 ;  /* 0x000000ffff157224 */ /* 0x002fe200078e0a15 */
[----:B0-----:R-:W-:Y:S01]  /*7eb0*/  SHF.R.U32.HI R6, RZ, R16, R13 ;  /* 0x00000010ff067219 */ /* 0x001fe2000001160d */
[----:B------:R-:W-:Y:S01]  /*7ec0*/  ULDC UR6, c[0x0][0x154] ;  /* 0x0000550000067ab9 */ /* 0x000fe20000000800 */
[----:B------:R-:W-:Y:S01]  /*7ed0*/  IADD3 R11, P1, RZ, -R17, RZ ;  /* 0x80000011ff0b7210 */ /* 0x000fe20007f3e0ff */
[----:B------:R-:W-:Y:S02]  /*7ee0*/  IMAD R23, R23, R21, R20 ;  /* 0x0000001517177224 */ /* 0x000fe400078e0214 */
[----:B------:R-:W0:Y:S01]  /*7ef0*/  LDC R12, c[0x0][0x618] ;  /* 0x00018600ff0c7b82 */ /* 0x000e220000000800 */
[----:B------:R-:W-:Y:S02]  /*7f00*/  IMAD.MOV.U32 R13, RZ, RZ, 0x1 ;  /* 0x00000001ff0d7424 */ /* 0x000fe400078e00ff */
[----:B------:R-:W-:-:S04]  /*7f10*/  IMAD.X R7, RZ, RZ, ~R6, P1 ;  /* 0x000000ffff077224 */ /* 0x000fc800008e0e06 */
[-C--:B------:R-:W-:Y:S01]  /*7f20*/  IMAD R10, R7, R18.reuse, RZ ;  /* 0x00000012070a7224 */ /* 0x080fe200078e02ff */
[----:B------:R-:W1:Y:S01]  /*7f30*/  LDC R24, c[0x0][0x608] ;  /* 0x00018200ff187b82 */ /* 0x000e620000000800 */
[----:B------:R-:W-:-:S04]  /*7f40*/  IMAD.WIDE.U32 R6, R11, R18, R2 ;  /* 0x000000120b067225 */ /* 0x000fc800078e0002 */
[----:B------:R-:W-:Y:S01]  /*7f50*/  IMAD R11, R11, R19, R10 ;  /* 0x000000130b0b7224 */ /* 0x000fe200078e020a */
[----:B------:R-:W-:Y:S02]  /*7f60*/  I2FP.F32.U32 R10, R22 ;  /* 0x00000016000a7245 */ /* 0x000fe40000201000 */
[----:B------:R-:W2:Y:S01]  /*7f70*/  LDC R26, c[0x0][0x658] ;  /* 0x00019600ff1a7b82 */ /* 0x000ea20000000800 */
[----:B------:R-:W-:Y:S01]  /*7f80*/  IMAD.IADD R7, R7, 0x1, R11 ;  /* 0x0000000107077824 */ /* 0x000fe200078e020b */
[----:B---3--:R-:W-:Y:S01]  /*7f90*/  ISETP.NE.U32.AND P1, PT, R28, RZ, PT ;  /* 0x000000ff1c00720c */ /* 0x008fe20003f25070 */
[----:B------:R-:W-:Y:S01]  /*7fa0*/  FMUL R10, R10, UR6 ;  /* 0x000000060a0a7c20 */ /* 0x000fe20008400000 */
[----:B------:R-:W-:Y:S02]  /*7fb0*/  IMAD.MOV.U32 R11, RZ, RZ, -0x1 ;  /* 0xffffffffff0b7424 */ /* 0x000fe400078e00ff */
[----:B------:R-:W-:Y:S01]  /*7fc0*/  ISETP.NE.AND.EX P1, PT, R29, RZ, PT, P1 ;  /* 0x000000ff1d00720c */ /* 0x000fe20003f25310 */
[----:B------:R3:W4:Y:S01]  /*7fd0*/  F2I.U32.TRUNC.NTZ R19, R10 ;  /* 0x0000000a00137305 */ /* 0x000722000020f000 */
[----:B------:R-:W3:Y:S01]  /*7fe0*/  LDC R21, c[0x0][0x148] ;  /* 0x00005200ff157b82 */ /* 0x000ee20000000800 */
[----:B0-----:R-:W-:-:S02]  /*7ff0*/  SHF.R.U64 R16, R6, R12, R7 ;  /* 0x0000000c06107219 */ /* 0x001fc40000001207 */
[----:B------:R-:W-:-:S05]  /*8000*/  SHF.R.U32.HI R7, RZ, R12, R7 ;  /* 0x0000000cff077219 */ /* 0x000fca0000011607 */
[----:B------:R-:W0:Y:S01]  /*8010*/  LDC R20, c[0x0][0x600] ;  /* 0x00018000ff147b82 */ /* 0x000e220000000800 */
[-CC-:B-1----:R-:W-:Y:S02]  /*8020*/  SHF.R.U64 R14, R16, R24.reuse, R7.reuse ;  /* 0x00000018100e7219 */ /* 0x182fe40000001207 */
[----:B------:R-:W-:-:S05]  /*8030*/  SHF.R.U32.HI R7, RZ, R24, R7 ;  /* 0x00000018ff077219 */ /* 0x000fca0000011607 */
[----:B------:R-:W1:Y:S01]  /*8040*/  LDC R27, c[0x0][0x648] ;  /* 0x00019200ff1b7b82 */ /* 0x000e620000000800 */
[-CC-:B--2---:R-:W-:Y:S02]  /*8050*/  SHF.R.U64 R18, R14, R26.reuse, R7.reuse ;  /* 0x0000001a0e127219 */ /* 0x184fe40000001207 */
[-C--:B------:R-:W-:Y:S02]  /*8060*/  SHF.L.U32 R11, R11, R26.reuse, RZ ;  /* 0x0000001a0b0b7219 */ /* 0x080fe400000006ff */
[-C--:B------:R-:W-:Y:S01]  /*8070*/  SHF.R.U32.HI R7, RZ, R26.reuse, R7 ;  /* 0x0000001aff077219 */ /* 0x080fe20000011607 */
[----:B------:R-:W-:Y:S01]  /*8080*/  IMAD.MOV.U32 R6, RZ, RZ, R18 ;  /* 0x000000ffff067224 */ /* 0x000fe200078e0012 */
[----:B------:R-:W-:Y:S01]  /*8090*/  SHF.L.U32 R30, R13, R26, RZ ;  /* 0x0000001a0d1e7219 */ /* 0x000fe200000006ff */
[----:B------:R-:W2:Y:S01]  /*80a0*/  LDC R31, c[0x0][0x638] ;  /* 0x00018e00ff1f7b82 */ /* 0x000ea20000000800 */
[----:B------:R-:W-:-:S07]  /*80b0*/  LOP3.LUT R25, RZ, R11, RZ, 0x33, !PT ;  /* 0x0000000bff197212 */ /* 0x000fce00078e33ff */
[----:B------:R-:W0:Y:S01]  /*80c0*/  LDC R32, c[0x0][0x610] ;  /* 0x00018400ff207b82 */ /* 0x000e220000000800 */
[----:B----4-:R-:W-:Y:S05]  /*80d0*/  @!P1 BRA `(.L_x_170) ;  /* 0x0000000000289947 */ /* 0x010fea0003800000 */
[----:B------:R-:W4:Y:S02]  /*80e0*/  LDC R13, c[0x0][0x64c] ;  /* 0x00019300ff0d7b82 */ /* 0x000f240000000800 */
[----:B----4-:R-:W-:-:S05]  /*80f0*/  IADD3 R13, P1, R18, R13, RZ ;  /* 0x0000000d120d7210 */ /* 0x010fca0007f3e0ff */
[----:B------:R-:W-:-:S04]  /*8100*/  IMAD.X R15, RZ, RZ, R7, P1 ;  /* 0x000000ffff0f7224 */ /* 0x000fc800008e0607 */
[----:B------:R-:W-:-:S04]  /*8110*/  IMAD.WIDE.U32 R6, R15, R28, RZ ;  /* 0x0000001c0f067225 */ /* 0x000fc800078e00ff */
[----:B---3--:R-:W-:-:S04]  /*8120*/  IMAD.WIDE.U32 R10, P1, R13, R29, R6 ;  /* 0x0000001d0d0a7225 */ /* 0x008fc80007820006 */
[----:B------:R-:W-:-:S04]  /*8130*/  IMAD.WIDE.U32 R6, R13, R28, RZ ;  /* 0x0000001c0d067225 */ /* 0x000fc800078e00ff */
[----:B------:R-:W-:Y:S01]  /*8140*/  IMAD.X R13, RZ, RZ, RZ, P1 ;  /* 0x000000ffff0d7224 */ /* 0x000fe200008e06ff */
[----:B------:R-:W-:Y:S01]  /*8150*/  IADD3 RZ, P1, R7, R10, RZ ;  /* 0x0000000a07ff7210 */ /* 0x000fe20007f3e0ff */
[----:B------:R-:W-:-:S04]  /*8160*/  IMAD.MOV.U32 R12, RZ, RZ, R11 ;  /* 0x000000ffff0c7224 */ /* 0x000fc800078e000b */
[----:B------:R-:W-:-:S08]  /*8170*/  IMAD.WIDE.U32.X R6, R15, R29, R12, P1 ;  /* 0x0000001d0f067225 */ /* 0x000fd000008e040c */
.L_x_170:
[----:B-1----:R-:W-:Y:S01]  /*8180*/  SHF.R.U64 R6, R6, R27, R7 ;  /* 0x0000001b06067219 */ /* 0x002fe20000001207 */
[----:B0-----:R-:W-:Y:S01]  /*8190*/  VIADD R13, R20, 0xffffffff ;  /* 0xffffffff140d7836 */ /* 0x001fe20000000000 */
[----:B------:R-:W-:Y:S01]  /*81a0*/  LOP3.LUT R11, R14, R25, RZ, 0xc0, !PT ;  /* 0x000000190e0b7212 */ /* 0x000fe200078ec0ff */
[----:B------:R-:W-:Y:S02]  /*81b0*/  IMAD.MOV R19, RZ, RZ, -R19 ;  /* 0x000000ffff137224 */ /* 0x000fe400078e0a13 */
[----:B------:R-:W-:Y:S02]  /*81c0*/  IMAD.MOV R7, RZ, RZ, -R6 ;  /* 0x000000ffff077224 */ /* 0x000fe400078e0a06 */
[----:B------:R-:W-:Y:S01]  /*81d0*/  IMAD R30, R30, R6, R11 ;  /* 0x000000061e1e7224 */ /* 0x000fe200078e020b */
[----:B------:R-:W-:Y:S01]  /*81e0*/  LOP3.LUT R11, R16, R13, RZ, 0xc0, !PT ;  /* 0x0000000d100b7212 */ /* 0x000fe200078ec0ff */
[----:B---3--:R-:W-:Y:S02]  /*81f0*/  @P4 IMAD R23, R21, R19, R22 ;  /* 0x0000001315174224 */ /* 0x008fe400078e0216 */
[----:B--2---:R-:W-:-:S02]  /*8200*/  IMAD R6, R7, R31, R18 ;  /* 0x0000001f07067224 */ /* 0x004fc400078e0212 */
[----:B------:R-:W-:Y:S02]  /*8210*/  IMAD R30, R30, R32, R23 ;  /* 0x000000201e1e7224 */ /* 0x000fe400078e0217 */
[----:B------:R-:W-:Y:S02]  /*8220*/  IMAD R11, R6, R20, R11 ;  /* 0x00000014060b7224 */ /* 0x000fe400078e020b */
[----:B------:R-:W-:Y:S02]  /*8230*/  IMAD.MOV.U32 R7, RZ, RZ, 0x1 ;  /* 0x00000001ff077424 */ /* 0x000fe400078e00ff */
[----:B------:R-:W-:Y:S01]  /*8240*/  IMAD.MOV.U32 R6, RZ, RZ, R17 ;  /* 0x000000ffff067224 */ /* 0x000fe200078e0011 */
[----:B------:R-:W-:Y:S02]  /*8250*/  SEL R10, R11, R30, !P4 ;  /* 0x0000001e0b0a7207 */ /* 0x000fe40006000000 */
[----:B------:R-:W-:-:S07]  /*8260*/  SEL R30, R30, R11, !P4 ;  /* 0x0000000b1e1e7207 */ /* 0x000fce0006000000 */
.L_x_168:
[----:B------:R-:W-:Y:S01]  /*8270*/  LOP3.LUT P1, RZ, R7, 0xff, RZ, 0xc0, !PT ;  /* 0x000000ff07ff7812 */ /* 0x000fe2000782c0ff */
[----:B------:R-:W-:-:S12]  /*8280*/  IMAD.MOV.U32 R7, RZ, RZ, R30 ;  /* 0x000000ffff077224 */ /* 0x000fd800078e001e */
[----:B------:R-:W-:Y:S05]  /*8290*/  @P1 BRA `(.L_x_171) ;  /* 0xffffff8c00b41947 */ /* 0x000fea000383ffff */
[----:B------:R-:W-:Y:S05]  /*82a0*/  EXIT ;  /* 0x000000000000794d */ /* 0x000fea0003800000 */
.L_x_7:
[----:B0-----:R-:W-:Y:S01]  /*82b0*/  ULDC.64 UR4, c[0x0][0x650] ;  /* 0x0001940000047ab9 */ /* 0x001fe20000000a00 */
        /* <DEDUP_REMOVED lines=25> */
.L_x_173:
[----:B------:R-:W0:Y:S01]  /*8450*/  LDC.64 R28, c[0x0][0x640] ;  /* 0x00019000ff1c7b82 */ /* 0x000e220000000a00 */
[-CC-:B------:R-:W-:Y:S01]  /*8460*/  SHF.R.U64 R21, R16, R10.reuse, R17.reuse ;  /* 0x0000000a10157219 */ /* 0x180fe20000001211 */
[----:B------:R-:W-:Y:S01]  /*8470*/  IMAD.MOV.U32 R27, RZ, RZ, 0x1 ;  /* 0x00000001ff1b7424 */ /* 0x000fe200078e00ff */
[----:B------:R-:W-:Y:S02]  /*8480*/  SHF.R.U32.HI R5, RZ, R10, R17 ;  /* 0x0000000aff057219 */ /* 0x000fe40000011611 */
[----:B------:R-:W-:-:S03]  /*8490*/  IADD3 R7, P0, RZ, -R21, RZ ;  /* 0x80000015ff077210 */ /* 0x000fc60007f1e0ff */
[----:B------:R-:W1:Y:S02]  /*84a0*/  LDC R14, c[0x0][0x618] ;  /* 0x00018600ff0e7b82 */ /* 0x000e640000000800 */
[----:B------:R-:W-:Y:S02]  /*84b0*/  IMAD.X R5, RZ, RZ, ~R5, P0 ;  /* 0x000000ffff057224 */ /* 0x000fe400000e0e05 */
[----:B------:R-:W-:-:S04]  /*84c0*/  IMAD.WIDE.U32 R12, R7, R24, R2 ;  /* 0x00000018070c7225 */ /* 0x000fc800078e0002 */
[----:B------:R-:W2:Y:S01]  /*84d0*/  LDC R16, c[0x0][0x608] ;  /* 0x00018200ff107b82 */ /* 0x000ea20000000800 */
[----:B------:R-:W-:-:S04]  /*84e0*/  IMAD R10, R5, R24, RZ ;  /* 0x00000018050a7224 */ /* 0x000fc800078e02ff */
[----:B------:R-:W-:Y:S02]  /*84f0*/  IMAD R5, R7, R25, R10 ;  /* 0x0000001907057224 */ /* 0x000fe400078e020a */
[----:B------:R-:W-:Y:S01]  /*8500*/  IMAD.MOV.U32 R7, RZ, RZ, -0x1 ;  /* 0xffffffffff077424 */ /* 0x000fe200078e00ff */
[----:B------:R-:W3:Y:S01]  /*8510*/  LDC R26, c[0x0][0x658] ;  /* 0x00019600ff1a7b82 */ /* 0x000ee20000000800 */
[----:B------:R-:W-:Y:S01]  /*8520*/  IMAD.IADD R5, R13, 0x1, R5 ;  /* 0x000000010d057824 */ /* 0x000fe200078e0205 */
[----:B0-----:R-:W-:-:S04]  /*8530*/  ISETP.NE.U32.AND P0, PT, R28, RZ, PT ;  /* 0x000000ff1c00720c */ /* 0x001fc80003f05070 */
        /* <DEDUP_REMOVED lines=8> */
[-CC-:B---3--:R-:W-:Y:S02]  /*85c0*/  SHF.R.U64 R24, R22, R26.reuse, R5.reuse ;  /* 0x0000001a16187219 */ /* 0x188fe40000001205 */
[-C--:B------:R-:W-:Y:S02]  /*85d0*/  SHF.L.U32 R7, R7, R26.reuse, RZ ;  /* 0x0000001a07077219 */ /* 0x080fe400000006ff */
[----:B------:R-:W-:Y:S01]  /*85e0*/  SHF.R.U32.HI R13, RZ, R26, R5 ;  /* 0x0000001aff0d7219 */ /* 0x000fe20000011605 */
[----:B------:R-:W-:Y:S01]  /*85f0*/  IMAD.MOV.U32 R12, RZ, RZ, R24 ;  /* 0x000000ffff0c7224 */ /* 0x000fe200078e0018 */
[----:B------:R-:W-:Y:S01]  /*8600*/  LOP3.LUT R31, RZ, R7, RZ, 0x33, !PT ;  /* 0x00000007ff1f7212 */ /* 0x000fe200078e33ff */
[----:B------:R-:W3:Y:S01]  /*8610*/  LDC R30, c[0x0][0x610] ;  /* 0x00018400ff1e7b82 */ /* 0x000ee20000000800 */
[----:B------:R-:W-:Y:S05]  /*8620*/  @!P0 BRA `(.L_x_174) ;  /* 0x0000000000288947 */ /* 0x000fea0003800000 */
        /* <DEDUP_REMOVED lines=10> */
.L_x_174:
[----:B-1----:R-:W-:Y:S01]  /*86d0*/  SHF.R.U64 R10, R12, R10, R13 ;  /* 0x0000000a0c0a7219 */ /* 0x002fe2000000120d */
[----:B0-----:R-:W-:Y:S01]  /*86e0*/  VIADD R9, R23, 0xffffffff ;  /* 0xffffffff17097836 */ /* 0x001fe20000000000 */
[----:B------:R-:W-:Y:S01]  /*86f0*/  SHF.L.U32 R27, R27, R26, RZ ;  /* 0x0000001a1b1b7219 */ /* 0x000fe200000006ff */
[----:B------:R-:W-:Y:S01]  /*8700*/  @P4 IMAD R11, R19, R20, R8 ;  /* 0x00000014130b4224 */ /* 0x000fe200078e0208 */
[----:B------:R-:W-:Y:S01]  /*8710*/  LOP3.LUT R5, R22, R31, RZ, 0xc0, !PT ;  /* 0x0000001f16057212 */ /* 0x000fe200078ec0ff */
[----:B------:R-:W-:Y:S01]  /*8720*/  IMAD.MOV R7, RZ, RZ, -R10 ;  /* 0x000000ffff077224 */ /* 0x000fe200078e0a0a */
[----:B------:R-:W-:Y:S01]  /*8730*/  LOP3.LUT R18, R18, R9, RZ, 0xc0, !PT ;  /* 0x0000000912127212 */ /* 0x000fe200078ec0ff */
[----:B------:R-:W-:Y:S02]  /*8740*/  IMAD.MOV.U32 R16, RZ, RZ, R21 ;  /* 0x000000ffff107224 */ /* 0x000fe400078e0015 */
[----:B------:R-:W-:Y:S02]  /*8750*/  IMAD R10, R27, R10, R5 ;  /* 0x0000000a1b0a7224 */ /* 0x000fe400078e0205 */
[----:B--2---:R-:W-:-:S02]  /*8760*/  IMAD R5, R7, R25, R24 ;  /* 0x0000001907057224 */ /* 0x004fc400078e0218 */
[----:B------:R-:W-:Y:S02]  /*8770*/  IMAD.MOV.U32 R7, RZ, RZ, 0x1 ;  /* 0x00000001ff077424 */ /* 0x000fe400078e00ff */
[----:B---3--:R-:W-:Y:S02]  /*8780*/  IMAD R11, R10, R30, R11 ;  /* 0x0000001e0a0b7224 */ /* 0x008fe400078e020b */
[----:B------:R-:W-:Y:S01]  /*8790*/  IMAD R18, R5, R23, R18 ;  /* 0x0000001705127224 */ /* 0x000fe200078e0212 */
[----:B------:R-:W-:-:S04]  /*87a0*/  PRMT R5, R7, 0x7610, R5 ;  /* 0x0000761007057816 */ /* 0x000fc80000000005 */
[----:B------:R-:W-:Y:S02]  /*87b0*/  SEL R7, R18, R11, !P4 ;  /* 0x0000000b12077207 */ /* 0x000fe40006000000 */
[----:B------:R-:W-:-:S07]  /*87c0*/  SEL R18, R11, R18, !P4 ;  /* 0x000000120b127207 */ /* 0x000fce0006000000 */
.L_x_172:
[----:B------:R-:W-:-:S08]  /*87d0*/  NOP ;  /* 0x0000000000007918 */ /* 0x000fd00000000000 */
[----:B------:R-:W0:-:S00]  /*87e0*/  USETMAXREG.DEALLOC.CTAPOOL 0x28 ;  /* 0x00000028000079c8 */ /* 0x000e0000080e0500 */
[----:B0-----:R-:W-:-:S13]  /*87f0*/  ISETP.NE.AND P0, PT, R6, RZ, PT ;  /* 0x000000ff0600720c */ /* 0x001fda0003f05270 */
[----:B------:R-:W-:Y:S05]  /*8800*/  @P0 EXIT ;  /* 0x000000000000094d */ /* 0x000fea0003800000 */
[----:B------:R-:W-:Y:S01]  /*8810*/  LOP3.LUT P0, RZ, R5, 0xff, RZ, 0xc0, !PT ;  /* 0x000000ff05ff7812 */ /* 0x000fe2000780c0ff */
[----:B------:R-:W-:Y:S02]  /*8820*/  IMAD.MOV.U32 R5, RZ, RZ, 0x1 ;  /* 0x00000001ff057424 */ /* 0x000fe400078e00ff */
[----:B------:R-:W-:-:S10]  /*8830*/  IMAD.MOV.U32 R17, RZ, RZ, RZ ;  /* 0x000000ffff117224 */ /* 0x000fd400078e00ff */
[----:B------:R-:W-:Y:S05]  /*8840*/  @!P0 BRA `(.L_x_175) ;  /* 0x0000000c00348947 */ /* 0x000fea0003800000 */
[----:B------:R-:W0:Y:S01]  /*8850*/  LDC R5, c[0x0][0x28c] ;  /* 0x0000a300ff057b82 */ /* 0x000e220000000800 */
[----:B------:R-:W-:Y:S01]  /*8860*/  ULDC UR5, c[0x0][0x658] ;  /* 0x0001960000057ab9 */ /* 0x000fe20000000800 */
[----:B------:R-:W-:Y:S01]  /*8870*/  UMOV UR7, 0xffffffff ;  /* 0xffffffff00077882 */ /* 0x000fe20000000000 */
[----:B------:R-:W-:Y:S01]  /*8880*/  ULDC UR6, c[0x0][0xc] ;  /* 0x0000030000067ab9 */ /* 0x000fe20000000800 */
[----:B------:R-:W-:Y:S01]  /*8890*/  USHF.L.U32 UR8, UR7, UR5, URZ ;  /* 0x0000000507087299 */ /* 0x000fe2000800063f */
[----:B------:R-:W-:Y:S01]  /*88a0*/  BSSY B0, `(.L_x_175) ;  /* 0x00000c7000007945 */ /* 0x000fe20003800000 */
[----:B------:R-:W-:Y:S01]  /*88b0*/  UMOV UR9, 0x1 ;  /* 0x0000000100097882 */ /* 0x000fe20000000000 */
[----:B------:R-:W-:Y:S01]  /*88c0*/  ULDC UR7, c[0x0][0x10] ;  /* 0x0000040000077ab9 */ /* 0x000fe20000000800 */
[----:B------:R-:W1:Y:S01]  /*88d0*/  S2UR UR10, SR_CgaCtaId ;  /* 0x00000000000a79c3 */ /* 0x000e620000008800 */
[----:B------:R-:W-:Y:S01]  /*88e0*/  UIMAD.WIDE.U32 UR6, UR6, UR7, URZ ;  /* 0x00000007060672a5 */ /* 0x000fe2000f8e003f */
[----:B------:R-:W-:Y:S01]  /*88f0*/  IMAD.MOV.U32 R14, RZ, RZ, 0x1 ;  /* 0x00000001ff0e7424 */ /* 0x000fe200078e00ff */
[----:B------:R-:W-:Y:S01]  /*8900*/  USHF.L.U32 UR18, UR9, UR5, URZ ;  /* 0x0000000509127299 */ /* 0x000fe2000800063f */
[----:B------:R-:W-:Y:S01]  /*8910*/  LOP3.LUT R15, R4, 0x2, RZ, 0xfc, !PT ;  /* 0x00000002040f7812 */ /* 0x000fe200078efcff */
[----:B------:R-:W-:Y:S01]  /*8920*/  IMAD.MOV.U32 R17, RZ, RZ, RZ ;  /* 0x000000ffff117224 */ /* 0x000fe200078e00ff */
[----:B------:R-:W-:Y:S01]  /*8930*/  ULDC UR5, c[0x0][0x14] ;  /* 0x0000050000057ab9 */ /* 0x000fe20000000800 */
[----:B------:R-:W-:Y:S01]  /*8940*/  ULDC UR4, c[0x0][0x600] ;  /* 0x0001800000047ab9 */ /* 0x000fe20000000800 */
[----:B------:R-:W-:-:S02]  /*8950*/  UIMAD.WIDE.U32 UR22, UR6, UR5, URZ ;  /* 0x00000005061672a5 */ /* 0x000fc4000f8e003f */
[----:B------:R-:W-:Y:S02]  /*8960*/  UIMAD UR13, UR7, UR5, URZ ;  /* 0x00000005070d72a4 */ /* 0x000fe4000f8e023f */
[----:B------:R-:W-:Y:S02]  /*8970*/  UIADD3 UR4, UR4, -0x1, URZ ;  /* 0xffffffff04047890 */ /* 0x000fe4000fffe03f */
[----:B------:R-:W-:Y:S01]  /*8980*/  ULOP3.LUT UR17, URZ, UR8, URZ, 0x33, !UPT ;  /* 0x000000083f117292 */ /* 0x000fe2000f8e333f */
[----:B0-----:R-:W-:Y:S01]  /*8990*/  VIADD R5, R5, 0x7f ;  /* 0x0000007f05057836 */ /* 0x001fe20000000000 */
[----:B------:R-:W-:Y:S01]  /*89a0*/  UIADD3 UR13, UR23, UR13, URZ ;  /* 0x0000000d170d7290 */ /* 0x000fe2000fffe03f */
[----:B------:R-:W-:-:S03]  /*89b0*/  ULDC.64 UR24, c[0x0][0x198] ;  /* 0x0000660000187ab9 */ /* 0x000fc60000000a00 */
[----:B------:R-:W-:Y:S01]  /*89c0*/  SHF.R.S32.HI R6, RZ, 0x1f, R5 ;  /* 0x0000001fff067819 */ /* 0x000fe20000011405 */
[----:B-1----:R-:W-:-:S03]  /*89d0*/  IMAD.U32 R11, RZ, RZ, UR10 ;  /* 0x0000000aff0b7e24 */ /* 0x002fc6000f8e00ff */
[----:B------:R-:W-:Y:S01]  /*89e0*/  LEA.HI R6, R6, R5, RZ, 0x7 ;  /* 0x0000000506067211 */ /* 0x000fe200078f38ff */
[----:B------:R-:W-:-:S03]  /*89f0*/  IMAD.MOV.U32 R5, RZ, RZ, 0x1 ;  /* 0x00000001ff057424 */ /* 0x000fc600078e00ff */
[----:B------:R-:W-:-:S05]  /*8a00*/  SHF.R.S32.HI R10, RZ, 0x7, R6 ;  /* 0x00000007ff0a7819 */ /* 0x000fca0000011406 */
[----:B------:R-:W-:-:S07]  /*8a10*/  VIADD R12, R10, 0x1 ;  /* 0x000000010a0c7836 */ /* 0x000fce0000000000 */
.L_x_186:
[----:B------:R-:W-:-:S03]  /*8a20*/  UMOV UR5, 0xffffffff ;  /* 0xffffffff00057882 */ /* 0x000fc60000000000 */
[----:B------:R-:W-:Y:S05]  /*8a30*/  BRA.DIV UR5, `(.L_x_176) ;  /* 0x0000000e05cc7947 */ /* 0x000fea000b800000 */
[----:B------:R-:W-:-:S13]  /*8a40*/  ELECT P0, URZ, PT ;  /* 0x00000000003f782f */ /* 0x000fda0003800000 */
.L_x_198:
[----:B------:R-:W0:Y:S01]  /*8a50*/  LDC R6, c[0x0][0x28c] ;  /* 0x0000a300ff067b82 */ /* 0x000e220000000800 */
[----:B------:R-:W-:Y:S01]  /*8a60*/  BSSY B1, `(.L_x_177) ;  /* 0x000003a000017945 */ /* 0x000fe20003800000 */
[----:B0-----:R-:W-:-:S13]  /*8a70*/  ISETP.LT.OR P0, PT, R6, 0x1, !P0 ;  /* 0x000000010600780c */ /* 0x001fda0004701670 */
[----:B------:R-:W-:Y:S05]  /*8a80*/  @P0 BRA `(.L_x_178) ;  /* 0x0000000000dc0947 */ /* 0x000fea0003800000 */
[----:B------:R-:W-:Y:S02]  /*8a90*/  IMAD R18, R18, 0x8, R11 ;  /* 0x0000000812127824 */ /* 0x000fe400078e020b */
[----:B------:R-:W-:Y:S02]  /*8aa0*/  IMAD.SHL.U32 R19, R7, 0x40, RZ ;  /* 0x0000004007137824 */ /* 0x000fe400078e00ff */
[----:B------:R-:W-:Y:S02]  /*8ab0*/  IMAD.MOV.U32 R22, RZ, RZ, RZ ;  /* 0x000000ffff167224 */ /* 0x000fe400078e00ff */
[----:B------:R-:W-:Y:S02]  /*8ac0*/  IMAD.MOV.U32 R6, RZ, RZ, R12 ;  /* 0x000000ffff067224 */ /* 0x000fe400078e000c */
[----:B------:R-:W-:Y:S02]  /*8ad0*/  IMAD.MOV.U32 R7, RZ, RZ, R5 ;  /* 0x000000ffff077224 */ /* 0x000fe400078e0005 */
[----:B------:R-:W-:-:S02]  /*8ae0*/  IMAD.MOV.U32 R8, RZ, RZ, R17 ;  /* 0x000000ffff087224 */ /* 0x000fc400078e0011 */
[----:B------:R-:W-:-:S07]  /*8af0*/  IMAD.SHL.U32 R20, R18, 0x20, RZ ;  /* 0x0000002012147824 */ /* 0x000fce00078e00ff */
.L_x_181:
[----:B------:R-:W0:Y:S01]  /*8b00*/  S2UR UR5, SR_CgaCtaId ;  /* 0x00000000000579c3 */ /* 0x000e220000008800 */
[----:B------:R-:W-:Y:S02]  /*8b10*/  MOV R18, 0x400 ;  /* 0x0000040000127802 */ /* 0x000fe40000000f00 */
[----:B------:R-:W-:Y:S02]  /*8b20*/  SHF.L.U32 R9, R7, 0x1f, RZ ;  /* 0x0000001f07097819 */ /* 0x000fe400000006ff */
[----:B------:R-:W-:-:S13]  /*8b30*/  LOP3.LUT P1, RZ, R0, 0x7f, RZ, 0xc0, !PT ;  /* 0x0000007f00ff7812 */ /* 0x000fda000782c0ff */
[----:B------:R-:W1:Y:S01]  /*8b40*/  @!P1 LDC R13, c[0x0][0x500] ;  /* 0x00014000ff0d9b82 */ /* 0x000e620000000800 */
[----:B0-----:R-:W-:-:S05]  /*8b50*/  IMAD.U32 R11, RZ, RZ, UR5 ;  /* 0x00000005ff0b7e24 */ /* 0x001fca000f8e00ff */
[----:B------:R-:W-:-:S05]  /*8b60*/  LEA R21, R11, R18, 0x18 ;  /* 0x000000120b157211 */ /* 0x000fca00078ec0ff */
[----:B------:R-:W-:-:S04]  /*8b70*/  IMAD R18, R8, 0x8, R21 ;  /* 0x0000000808127824 */ /* 0x000fc800078e0215 */
[----:B------:R-:W0:Y:S02]  /*8b80*/  SYNCS.PHASECHK.TRANS64.TRYWAIT P0, [R18+URZ+0x28], R9 ;  /* 0x00002809120075a7 */ /* 0x000e24000800017f */
[----:B01----:R-:W-:Y:S05]  /*8b90*/  @!P0 BRA `(.L_x_179) ;  /* 0x0000000c00948947 */ /* 0x003fea0003800000 */
.L_x_199:
[----:B0-----:R-:W-:Y:S01]  /*8ba0*/  PRMT R9, R15, 0x9910, RZ ;  /* 0x000099100f097816 */ /* 0x001fe200000000ff */
[----:B------:R0:W-:Y:S03]  /*8bb0*/  @!P1 SYNCS.ARRIVE.TRANS64 RZ, [R18+URZ], R13 ;  /* 0x0000000d12ff99a7 */ /* 0x0001e6000800003f */
[----:B------:R-:W-:-:S13]  /*8bc0*/  ISETP.NE.AND P0, PT, R9, 0x2, PT ;  /* 0x000000020900780c */ /* 0x000fda0003f05270 */
[----:B0-----:R-:W-:Y:S05]  /*8bd0*/  @P0 BRA `(.L_x_180) ;  /* 0x0000000000040947 */ /* 0x001fea0003800000 */
[----:B------:R-:W-:Y:S01]  /*8be0*/  BPT.TRAP 0x1 ;  /* 0x000000040000795c */ /* 0x000fe20000300000 */
.L_x_180:
[----:B------:R-:W-:Y:S01]  /*8bf0*/  IMAD R9, R8, 0x8, R11 ;  /* 0x0000000808097824 */ /* 0x000fe200078e020b */
[----:B------:R-:W-:Y:S01]  /*8c00*/  R2UR UR9, R18 ;  /* 0x00000000120972ca */ /* 0x000fe200000e0000 */
[----:B------:R-:W-:Y:S01]  /*8c10*/  VIADD R6, R6, 0xffffffff ;  /* 0xffffffff06067836 */ /* 0x000fe20000000000 */
[----:B------:R-:W-:Y:S01]  /*8c20*/  UIADD3 UR6, UP0, UR24, 0xf0, URZ ;  /* 0x000000f018067890 */ /* 0x000fe2000ff1e03f */
[--C-:B------:R-:W-:Y:S01]  /*8c30*/  IMAD.U32 R9, R9, 0x1000, R21.reuse ;  /* 0x0000100009097824 */ /* 0x100fe200078e0015 */
[----:B------:R-:W-:Y:S01]  /*8c40*/  R2UR UR11, R20 ;  /* 0x00000000140b72ca */ /* 0x000fe200000e0000 */
[----:B------:R-:W-:Y:S01]  /*8c50*/  IMAD R21, R8, 0x2000, R21 ;  /* 0x0000200008157824 */ /* 0x000fe200078e0215 */
[----:B------:R-:W-:Y:S01]  /*8c60*/  R2UR UR10, R22 ;  /* 0x00000000160a72ca */ /* 0x000fe200000e0000 */
[----:B------:R-:W-:Y:S01]  /*8c70*/  UIADD3 UR26, UP1, UR24, 0x1f0, URZ ;  /* 0x000001f0181a7890 */ /* 0x000fe2000ff3e03f */
[----:B------:R-:W-:Y:S01]  /*8c80*/  R2UR UR5, R9 ;  /* 0x00000000090572ca */ /* 0x000fe200000e0000 */
[----:B------:R-:W-:Y:S01]  /*8c90*/  UIADD3.X UR7, URZ, UR25, URZ, UP0, !UPT ;  /* 0x000000193f077290 */ /* 0x000fe200087fe43f */
[----:B------:R-:W-:Y:S01]  /*8ca0*/  R2UR UR8, R21 ;  /* 0x00000000150872ca */ /* 0x000fe200000e0000 */
[----:B------:R-:W-:Y:S01]  /*8cb0*/  VIADD R8, R8, 0x1 ;  /* 0x0000000108087836 */ /* 0x000fe20000000000 */
[----:B------:R-:W-:Y:S01]  /*8cc0*/  R2UR UR12, R16 ;  /* 0x00000000100c72ca */ /* 0x000fe200000e0000 */
[----:B------:R-:W-:Y:S01]  /*8cd0*/  UIADD3.X UR27, URZ, UR25, URZ, UP1, !UPT ;  /* 0x000000193f1b7290 */ /* 0x000fe20008ffe43f */
[----:B------:R-:W-:Y:S01]  /*8ce0*/  R2UR UR19, R19 ;  /* 0x00000000131372ca */ /* 0x000fe200000e0000 */
[----:B------:R-:W-:Y:S01]  /*8cf0*/  UMOV UR20, 0xff0000 ;  /* 0x00ff000000147882 */ /* 0x000fe20000000000 */
[----:B------:R-:W-:Y:S01]  /*8d00*/  ISETP.GT.AND P1, PT, R6, 0x1, PT ;  /* 0x000000010600780c */ /* 0x000fe20003f24270 */
[----:B------:R-:W-:Y:S01]  /*8d10*/  UMOV UR14, 0x0 ;  /* 0x00000000000e7882 */ /* 0x000fe20000000000 */
[----:B------:R-:W-:Y:S01]  /*8d20*/  UMOV UR15, 0x10000000 ;  /* 0x10000000000f7882 */ /* 0x000fe20000000000 */
[----:B------:R-:W-:Y:S01]  /*8d30*/  ISETP.NE.AND P0, PT, R8, 0x5, PT ;  /* 0x000000050800780c */ /* 0x000fe20003f05270 */
[----:B------:R-:W-:Y:S01]  /*8d40*/  VIADD R22, R22, 0x80 ;  /* 0x0000008016167836 */ /* 0x000fe20000000000 */
[----:B------:R-:W-:-:S02]  /*8d50*/  UIADD3 UR5, UR5, 0x100, URZ ;  /* 0x0000010005057890 */ /* 0x000fc4000fffe03f */
[----:B------:R-:W-:Y:S01]  /*8d60*/  UIADD3 UR16, UR8, 0x28100, URZ ;  /* 0x0002810008107890 */ /* 0x000fe2000fffe03f */
[----:B------:R-:W-:Y:S02]  /*8d70*/  SEL R18, RZ, 0x1, P0 ;  /* 0x00000001ff127807 */ /* 0x000fe40000000000 */
[----:B------:R-:W-:Y:S02]  /*8d80*/  SEL R8, R8, RZ, P0 ;  /* 0x000000ff08087207 */ /* 0x000fe40000000000 */
[----:B------:R-:W-:Y:S01]  /*8d90*/  UMOV UR8, UR5 ;  /* 0x0000000500087c82 */ /* 0x000fe20008000000 */
[----:B------:R-:W-:Y:S01]  /*8da0*/  LOP3.LUT R7, R7, R18, RZ, 0x3c, !PT ;  /* 0x0000001207077212 */ /* 0x000fe200078e3cff */
[----:B------:R0:W-:Y:S02]  /*8db0*/  UTMALDG.3D.MULTICAST [UR8], [UR6], UR20, desc[UR14] ;  /* 0x00000e08060073b4 */ /* 0x0001e40008011814 */
[----:B0-----:R-:W-:Y:S01]  /*8dc0*/  UMOV UR8, UR16 ;  /* 0x0000001000087c82 */ /* 0x001fe20008000000 */
[----:B------:R-:W-:-:S02]  /*8dd0*/  UMOV UR11, UR19 ;  /* 0x00000013000b7c82 */ /* 0x000fc40008000000 */
[----:B------:R0:W-:Y:S02]  /*8de0*/  UTMALDG.3D [UR8], [UR26], desc[UR14] ;  /* 0x00000e081a0075b4 */ /* 0x0001e40008011000 */
[----:B0-----:R-:W-:Y:S05]  /*8df0*/  @P1 BRA `(.L_x_181) ;  /* 0xfffffffc00401947 */ /* 0x001fea000383ffff */
.L_x_178:
[----:B------:R-:W-:Y:S05]  /*8e00*/  BSYNC B1 ;  /* 0x0000000000017941 */ /* 0x000fea0003800000 */
.L_x_177:
[----:B------:R-:W-:Y:S01]  /*8e10*/  LOP3.LUT P1, RZ, R14, 0xff, RZ, 0xc0, !PT ;  /* 0x000000ff0eff7812 */ /* 0x000fe2000782c0ff */
[C---:B------:R-:W-:Y:S01]  /*8e20*/  IMAD.IADD R17, R10.reuse, 0x1, R17 ;  /* 0x000000010a117824 */ /* 0x040fe200078e0211 */
[----:B------:R-:W-:Y:S01]  /*8e30*/  ULDC.64 UR6, c[0x0][0x650] ;  /* 0x0001940000067ab9 */ /* 0x000fe20000000a00 */
[C---:B------:R-:W-:Y:S01]  /*8e40*/  ISETP.GE.U32.AND P2, PT, R10.reuse, 0x5, PT ;  /* 0x000000050a00780c */ /* 0x040fe20003f46070 */
[----:B------:R-:W-:Y:S01]  /*8e50*/  BSSY B1, `(.L_x_182) ;  /* 0x0000069000017945 */ /* 0x000fe20003800000 */
[----:B------:R-:W-:Y:S01]  /*8e60*/  IMAD.MOV.U32 R18, RZ, RZ, -0x1 ;  /* 0xffffffffff127424 */ /* 0x000fe200078e00ff */
[----:B------:R-:W-:Y:S01]  /*8e70*/  ISETP.GT.U32.AND P0, PT, R17, 0x4, PT ;  /* 0x000000041100780c */ /* 0x000fe20003f04070 */
[----:B------:R-:W-:Y:S01]  /*8e80*/  IMAD.MOV.U32 R16, RZ, RZ, -0x1 ;  /* 0xffffffffff107424 */ /* 0x000fe200078e00ff */
[----:B------:R-:W-:Y:S02]  /*8e90*/  PRMT R14, RZ, 0x7610, R14 ;  /* 0x00007610ff0e7816 */ /* 0x000fe4000000000e */
[----:B------:R-:W-:-:S03]  /*8ea0*/  ISETP.LT.U32.AND P0, PT, R10, 0x5, P0 ;  /* 0x000000050a00780c */ /* 0x000fc60000701070 */
[----:B------:R-:W0:Y:S01]  /*8eb0*/  @P1 S2R R11, SR_CgaCtaId ;  /* 0x00000000000b1919 */ /* 0x000e220000008800 */
[----:B------:R-:W-:-:S04]  /*8ec0*/  @P1 MOV R6, 0x400 ;  /* 0x0000040000061802 */ /* 0x000fc80000000f00 */
[----:B0-----:R-:W-:Y:S01]  /*8ed0*/  @P1 LEA R8, R11, R6, 0x18 ;  /* 0x000000060b081211 */ /* 0x001fe200078ec0ff */
[----:B------:R-:W-:Y:S01]  /*8ee0*/  IMAD.WIDE.U32 R6, R17, -0x33333333, RZ ;  /* 0xcccccccd11067825 */ /* 0x000fe200078e00ff */
[----:B------:R-:W-:Y:S02]  /*8ef0*/  SEL R6, RZ, 0x1, !P0 ;  /* 0x00000001ff067807 */ /* 0x000fe40004000000 */
[----:B------:R0:W-:Y:S01]  /*8f00*/  @P1 SYNCS.ARRIVE.TRANS64.A1T0 RZ, [R8+URZ+0x68], RZ ;  /* 0x000068ff08ff19a7 */ /* 0x0001e2000810003f */
[----:B------:R-:W-:Y:S02]  /*8f10*/  IADD3 R2, P1, R2, UR22, RZ ;  /* 0x0000001602027c10 */ /* 0x000fe4000ff3e0ff */
[----:B------:R-:W-:Y:S02]  /*8f20*/  LOP3.LUT R5, R5, R6, RZ, 0x3c, !PT ;  /* 0x0000000605057212 */ /* 0x000fe400078e3cff */
[----:B------:R-:W-:Y:S02]  /*8f30*/  IADD3.X R3, R3, UR13, RZ, P1, !PT ;  /* 0x0000000d03037c10 */ /* 0x000fe40008ffe4ff */
[----:B------:R-:W-:-:S02]  /*8f40*/  ISETP.GE.U32.AND P0, PT, R2, UR6, PT ;  /* 0x0000000602007c0c */ /* 0x000fc4000bf06070 */
[----:B0-----:R-:W-:Y:S01]  /*8f50*/  SHF.R.U32.HI R8, RZ, 0x2, R7 ;  /* 0x00000002ff087819 */ /* 0x001fe20000011607 */
[----:B------:R-:W-:Y:S01]  /*8f60*/  IMAD.MOV.U32 R7, RZ, RZ, -0x1 ;  /* 0xffffffffff077424 */ /* 0x000fe200078e00ff */
[----:B------:R-:W-:Y:S02]  /*8f70*/  ISETP.GE.U32.AND.EX P0, PT, R3, UR7, PT, P0 ;  /* 0x0000000703007c0c */ /* 0x000fe4000bf06100 */
[----:B------:R-:W-:Y:S01]  /*8f80*/  @P2 LOP3.LUT R5, R5, 0x1, R8, 0x78, !PT ;  /* 0x0000000105052812 */ /* 0x000fe200078e7808 */
[----:B------:R-:W-:Y:S01]  /*8f90*/  IMAD R17, R8, -0x5, R17 ;  /* 0xfffffffb08117824 */ /* 0x000fe200078e0211 */
[----:B------:R-:W-:-:S09]  /*8fa0*/  PRMT R6, RZ, 0x7610, R6 ;  /* 0x00007610ff067816 */ /* 0x000fd20000000006 */
[----:B------:R-:W-:Y:S05]  /*8fb0*/  @P0 BRA `(.L_x_183) ;  /* 0x0000000400480947 */ /* 0x000fea0003800000 */
[----:B------:R-:W0:Y:S01]  /*8fc0*/  S2R R18, SR_CTAID.X ;  /* 0x0000000000127919 */ /* 0x000e220000002500 */
[----:B------:R-:W-:Y:S01]  /*8fd0*/  ULDC.64 UR6, c[0x0][0x628] ;  /* 0x00018a0000067ab9 */ /* 0x000fe20000000a00 */
[----:B------:R-:W1:Y:S01]  /*8fe0*/  LDC R19, c[0x0][0x144] ;  /* 0x00005100ff137b82 */ /* 0x000e620000000800 */
[----:B------:R-:W-:Y:S01]  /*8ff0*/  ISETP.NE.U32.AND P0, PT, RZ, UR6, PT ;  /* 0x00000006ff007c0c */ /* 0x000fe2000bf05070 */
[----:B------:R-:W2:Y:S01]  /*9000*/  S2R R13, SR_CTAID.Y ;  /* 0x00000000000d7919 */ /* 0x000ea20000002600 */
[----:B------:R-:W-:Y:S01]  /*9010*/  ULDC UR8, c[0x0][0x630] ;  /* 0x00018c0000087ab9 */ /* 0x000fe20000000800 */
[----:B------:R-:W-:Y:S01]  /*9020*/  ULDC UR9, c[0x0][0x150] ;  /* 0x0000540000097ab9 */ /* 0x000fe20000000800 */
[----:B------:R-:W-:Y:S01]  /*9030*/  ISETP.NE.AND.EX P0, PT, RZ, UR7, PT, P0 ;  /* 0x00000007ff007c0c */ /* 0x000fe2000bf05300 */
[----:B------:R-:W-:Y:S02]  /*9040*/  IMAD.MOV.U32 R6, RZ, RZ, R2 ;  /* 0x000000ffff067224 */ /* 0x000fe400078e0002 */
[----:B------:R-:W-:Y:S01]  /*9050*/  IMAD.MOV.U32 R7, RZ, RZ, R3 ;  /* 0x000000ffff077224 */ /* 0x000fe200078e0003 */
[----:B0-----:R-:W-:-:S09]  /*9060*/  I2FP.F32.U32 R20, R18 ;  /* 0x0000001200147245 */ /* 0x001fd20000201000 */
[----:B------:R-:W-:Y:S05]  /*9070*/  @!P0 BRA `(.L_x_184) ;  /* 0x0000000000288947 */ /* 0x000fea0003800000 */
[----:B------:R-:W-:Y:S02]  /*9080*/  ULDC UR5, c[0x0][0x634] ;  /* 0x00018d0000057ab9 */ /* 0x000fe40000000800 */
[----:B------:R-:W-:-:S05]  /*9090*/  IADD3 R7, P0, R2, UR5, RZ ;  /* 0x0000000502077c10 */ /* 0x000fca000ff1e0ff */
[----:B------:R-:W-:-:S04]  /*90a0*/  IMAD.X R21, RZ, RZ, R3, P0 ;  /* 0x000000ffff157224 */ /* 0x000fc800000e0603 */
[----:B------:R-:W-:-:S04]  /*90b0*/  IMAD.WIDE.U32 R8, R21, UR6, RZ ;  /* 0x0000000615087c25 */ /* 0x000fc8000f8e00ff */
[----:B------:R-:W-:-:S04]  /*90c0*/  IMAD.WIDE.U32 R8, P0, R7, UR7, R8 ;  /* 0x0000000707087c25 */ /* 0x000fc8000f800008 */
[----:B------:R-:W-:-:S04]  /*90d0*/  IMAD.WIDE.U32 R6, R7, UR6, RZ ;  /* 0x0000000607067c25 */ /* 0x000fc8000f8e00ff */
[----:B------:R-:W-:Y:S01]  /*90e0*/  IMAD.MOV.U32 R6, RZ, RZ, R9 ;  /* 0x000000ffff067224 */ /* 0x000fe200078e0009 */
[----:B------:R-:W-:Y:S01]  /*90f0*/  IADD3 RZ, P1, R7, R8, RZ ;  /* 0x0000000807ff7210 */ /* 0x000fe20007f3e0ff */
[----:B------:R-:W-:-:S04]  /*9100*/  IMAD.X R7, RZ, RZ, RZ, P0 ;  /* 0x000000ffff077224 */ /* 0x000fc800000e06ff */
[----:B------:R-:W-:-:S08]  /*9110*/  IMAD.WIDE.U32.X R6, R21, UR7, R6, P1 ;  /* 0x0000000715067c25 */ /* 0x000fd000088e0406 */
.L_x_184:
[----:B------:R-:W-:Y:S01]  /*9120*/  FMUL R20, R20, UR9 ;  /* 0x0000000914147c20 */ /* 0x000fe20008400000 */
[--C-:B------:R-:W-:Y:S01]  /*9130*/  SHF.R.U64 R16, R6, UR8, R7.reuse ;  /* 0x0000000806107c19 */ /* 0x100fe20008001207 */
[----:B------:R-:W-:Y:S01]  /*9140*/  ULDC.64 UR6, c[0x0][0x620] ;  /* 0x0001880000067ab9 */ /* 0x000fe20000000a00 */
[----:B------:R-:W-:Y:S01]  /*9150*/  SHF.R.U32.HI R6, RZ, UR8, R7 ;  /* 0x00000008ff067c19 */ /* 0x000fe20008011607 */
[----:B------:R-:W-:Y:S01]  /*9160*/  ULDC.64 UR8, c[0x0][0x640] ;  /* 0x0001900000087ab9 */ /* 0x000fe20000000a00 */
[----:B------:R-:W-:Y:S01]  /*9170*/  IADD3 R7, P0, RZ, -R16, RZ ;  /* 0x80000010ff077210 */ /* 0x000fe20007f1e0ff */
[----:B------:R-:W0:Y:S01]  /*9180*/  F2I.U32.TRUNC.NTZ R20, R20 ;  /* 0x0000001400147305 */ /* 0x000e22000020f000 */
[----:B------:R-:W3:Y:S01]  /*9190*/  LDC R22, c[0x0][0x148] ;  /* 0x00005200ff167b82 */ /* 0x000ee20000000800 */
[----:B------:R-:W-:Y:S02]  /*91a0*/  ULDC UR5, c[0x0][0x618] ;  /* 0x0001860000057ab9 */ /* 0x000fe40000000800 */
[----:B------:R-:W-:Y:S01]  /*91b0*/  IMAD.X R6, RZ, RZ, ~R6, P0 ;  /* 0x000000ffff067224 */ /* 0x000fe200000e0e06 */
[----:B------:R-:W-:-:S03]  /*91c0*/  ISETP.NE.U32.AND P0, PT, RZ, UR8, PT ;  /* 0x00000008ff007c0c */ /* 0x000fc6000bf05070 */
[----:B------:R-:W-:Y:S01]  /*91d0*/  IMAD R6, R6, UR6, RZ ;  /* 0x0000000606067c24 */ /* 0x000fe2000f8e02ff */
[----:B------:R-:W-:-:S03]  /*91e0*/  ISETP.NE.AND.EX P0, PT, RZ, UR9, PT, P0 ;  /* 0x00000009ff007c0c */ /* 0x000fc6000bf05300 */
[C---:B------:R-:W-:Y:S02]  /*91f0*/  IMAD R9, R7.reuse, UR7, R6 ;  /* 0x0000000707097c24 */ /* 0x040fe4000f8e0206 */
[----:B------:R-:W-:Y:S01]  /*9200*/  IMAD.WIDE.U32 R6, R7, UR6, R2 ;  /* 0x0000000607067c25 */ /* 0x000fe2000f8e0002 */
[----:B------:R-:W-:-:S03]  /*9210*/  ULDC UR6, c[0x0][0x154] ;  /* 0x0000550000067ab9 */ /* 0x000fc60000000800 */
[----:B0-----:R-:W-:Y:S02]  /*9220*/  IMAD.MOV R8, RZ, RZ, -R20 ;  /* 0x000000ffff087224 */ /* 0x001fe400078e0a14 */
[----:B------:R-:W-:Y:S02]  /*9230*/  IMAD.IADD R7, R7, 0x1, R9 ;  /* 0x0000000107077824 */ /* 0x000fe400078e0209 */
[----:B-1----:R-:W-:Y:S01]  /*9240*/  IMAD R18, R19, R8, R18 ;  /* 0x0000000813127224 */ /* 0x002fe200078e0212 */
[----:B--2---:R-:W-:Y:S02]  /*9250*/  I2FP.F32.U32 R8, R13 ;  /* 0x0000000d00087245 */ /* 0x004fe40000201000 */
[--C-:B------:R-:W-:Y:S02]  /*9260*/  SHF.R.U64 R19, R6, UR5, R7.reuse ;  /* 0x0000000506137c19 */ /* 0x100fe40008001207 */
[----:B------:R-:W-:Y:S01]  /*9270*/  SHF.R.U32.HI R6, RZ, UR5, R7 ;  /* 0x00000005ff067c19 */ /* 0x000fe20008011607 */
[----:B------:R-:W-:Y:S01]  /*9280*/  FMUL R8, R8, UR6 ;  /* 0x0000000608087c20 */ /* 0x000fe20008400000 */
[----:B------:R-:W-:-:S02]  /*9290*/  ULDC UR5, c[0x0][0x608] ;  /* 0x0001820000057ab9 */ /* 0x000fc40000000800 */
[--C-:B------:R-:W-:Y:S01]  /*92a0*/  SHF.R.U64 R21, R19, UR5, R6.reuse ;  /* 0x0000000513157c19 */ /* 0x100fe20008001206 */
[----:B------:R0:W1:Y:S01]  /*92b0*/  F2I.U32.TRUNC.NTZ R24, R8 ;  /* 0x0000000800187305 */ /* 0x000062000020f000 */
[----:B------:R-:W-:Y:S01]  /*92c0*/  SHF.R.U32.HI R6, RZ, UR5, R6 ;  /* 0x00000005ff067c19 */ /* 0x000fe20008011606 */
[----:B------:R-:W-:-:S03]  /*92d0*/  ULDC UR5, c[0x0][0x658] ;  /* 0x0001960000057ab9 */ /* 0x000fc60000000800 */
[--C-:B------:R-:W-:Y:S02]  /*92e0*/  SHF.R.U64 R20, R21, UR5, R6.reuse ;  /* 0x0000000515147c19 */ /* 0x100fe40008001206 */
[----:B------:R-:W-:-:S03]  /*92f0*/  SHF.R.U32.HI R23, RZ, UR5, R6 ;  /* 0x00000005ff177c19 */ /* 0x000fc60008011606 */
[----:B------:R-:W-:Y:S02]  /*9300*/  IMAD.MOV.U32 R6, RZ, RZ, R20 ;  /* 0x000000ffff067224 */ /* 0x000fe400078e0014 */
[----:B------:R-:W-:Y:S01]  /*9310*/  IMAD.MOV.U32 R7, RZ, RZ, R23 ;  /* 0x000000ffff077224 */ /* 0x000fe200078e0017 */
[----:B0-----:R-:W-:Y:S06]  /*9320*/  @!P0 BRA `(.L_x_185) ;  /* 0x0000000000288947 */ /* 0x001fec0003800000 */
        /* <DEDUP_REMOVED lines=10> */
.L_x_185:
[----:B------:R-:W-:Y:S01]  /*93d0*/  ULDC UR5, c[0x0][0x648] ;  /* 0x0001920000057ab9 */ /* 0x000fe20000000800 */
[----:B------:R-:W-:Y:S01]  /*93e0*/  LOP3.LUT R21, R21, UR17, RZ, 0xc0, !PT ;  /* 0x0000001115157c12 */ /* 0x000fe2000f8ec0ff */
[----:B-1----:R-:W-:Y:S01]  /*93f0*/  IMAD.MOV R24, RZ, RZ, -R24 ;  /* 0x000000ffff187224 */ /* 0x002fe200078e0a18 */
[----:B------:R-:W-:Y:S01]  /*9400*/  SHF.R.U64 R6, R6, UR5, R7 ;  /* 0x0000000506067c19 */ /* 0x000fe20008001207 */
[----:B------:R-:W-:Y:S01]  /*9410*/  ULDC UR5, c[0x0][0x638] ;  /* 0x00018e0000057ab9 */ /* 0x000fe20000000800 */
[----:B------:R-:W-:Y:S01]  /*9420*/  LOP3.LUT R9, R19, UR4, RZ, 0xc0, !PT ;  /* 0x0000000413097c12 */ /* 0x000fe2000f8ec0ff */
[----:B---3--:R-:W-:Y:S01]  /*9430*/  @P4 IMAD R18, R22, R24, R13 ;  /* 0x0000001816124224 */ /* 0x008fe200078e020d */
[----:B------:R-:W-:Y:S01]  /*9440*/  ULDC UR6, c[0x0][0x610] ;  /* 0x0001840000067ab9 */ /* 0x000fe20000000800 */
[----:B------:R-:W-:Y:S02]  /*9450*/  IMAD.MOV R7, RZ, RZ, -R6 ;  /* 0x000000ffff077224 */ /* 0x000fe400078e0a06 */
[----:B------:R-:W-:-:S02]  /*9460*/  IMAD R21, R6, UR18, R21 ;  /* 0x0000001206157c24 */ /* 0x000fc4000f8e0215 */
[----:B------:R-:W-:Y:S01]  /*9470*/  IMAD R20, R7, UR5, R20 ;  /* 0x0000000507147c24 */ /* 0x000fe2000f8e0214 */
[----:B------:R-:W-:Y:S01]  /*9480*/  ULDC UR5, c[0x0][0x600] ;  /* 0x0001800000057ab9 */ /* 0x000fe20000000800 */
[----:B------:R-:W-:Y:S02]  /*9490*/  IMAD R18, R21, UR6, R18 ;  /* 0x0000000615127c24 */ /* 0x000fe4000f8e0212 */
[----:B------:R-:W-:Y:S02]  /*94a0*/  IMAD R9, R20, UR5, R9 ;  /* 0x0000000514097c24 */ /* 0x000fe4000f8e0209 */
[----:B------:R-:W-:-:S03]  /*94b0*/  IMAD.MOV.U32 R6, RZ, RZ, 0x1 ;  /* 0x00000001ff067424 */ /* 0x000fc600078e00ff */
[----:B------:R-:W-:Y:S02]  /*94c0*/  SEL R7, R9, R18, !P4 ;  /* 0x0000001209077207 */ /* 0x000fe40006000000 */
[----:B------:R-:W-:-:S07]  /*94d0*/  SEL R18, R18, R9, !P4 ;  /* 0x0000000912127207 */ /* 0x000fce0006000000 */
.L_x_183:
[----:B------:R-:W-:Y:S05]  /*94e0*/  BSYNC B1 ;  /* 0x0000000000017941 */ /* 0x000fea0003800000 */
.L_x_182:
[----:B------:R-:W-:-:S13]  /*94f0*/  LOP3.LUT P0, RZ, R6, 0xff, RZ, 0xc0, !PT ;  /* 0x000000ff06ff7812 */ /* 0x000fda000780c0ff */
[----:B------:R-:W-:Y:S05]  /*9500*/  @P0 BRA `(.L_x_186) ;  /* 0xfffffff400440947 */ /* 0x000fea000383ffff */
[----:B------:R-:W-:Y:S05]  /*9510*/  BSYNC B0 ;  /* 0x0000000000007941 */ /* 0x000fea0003800000 */
.L_x_175:
[----:B------:R-:W-:-:S03]  /*9520*/  UMOV UR5, 0xffffffff ;  /* 0xffffffff00057882 */ /* 0x000fc60000000000 */
[----:B------:R-:W-:Y:S05]  /*9530*/  BRA.DIV UR5, `(.L_x_187) ;  /* 0x0000000605407947 */ /* 0x000fea000b800000 */
[----:B------:R-:W-:-:S13]  /*9540*/  ELECT P0, URZ, PT ;  /* 0x00000000003f782f */ /* 0x000fda0003800000 */
.L_x_202:
[----:B------:R-:W-:Y:S04]  /*9550*/  BSSY B0, `(.L_x_188) ;  /* 0x0000034000007945 */ /* 0x000fe80003800000 */
[----:B------:R-:W-:Y:S05]  /*9560*/  @!P0 BRA `(.L_x_189) ;  /* 0x0000000000c88947 */ /* 0x000fea0003800000 */
[----:B------:R-:W-:-:S04]  /*9570*/  LOP3.LUT R4, R4, 0x2, RZ, 0xfc, !PT ;  /* 0x0000000204047812 */ /* 0x000fc800078efcff */
[----:B------:R-:W-:-:S13]  /*9580*/  ISETP.NE.AND P0, PT, R4, 0x3, PT ;  /* 0x000000030400780c */ /* 0x000fda0003f05270 */
[----:B------:R-:W-:Y:S05]  /*9590*/  @!P0 BRA `(.L_x_190) ;  /* 0x0000000000048947 */ /* 0x000fea0003800000 */
[----:B------:R-:W-:Y:S01]  /*95a0*/  BPT.TRAP 0x1 ;  /* 0x000000040000795c */ /* 0x000fe20000300000 */
.L_x_190:
[----:B------:R-:W0:Y:S01]  /*95b0*/  S2R R3, SR_CgaCtaId ;  /* 0x0000000000037919 */ /* 0x000e220000008800 */
[----:B------:R-:W-:-:S04]  /*95c0*/  MOV R0, 0x400 ;  /* 0x0000040000007802 */ /* 0x000fc80000000f00 */
[----:B0-----:R-:W-:Y:S02]  /*95d0*/  LEA R0, R3, R0, 0x18 ;  /* 0x0000000003007211 */ /* 0x001fe400078ec0ff */
[----:B------:R-:W-:-:S03]  /*95e0*/  SHF.L.U32 R3, R5, 0x1f, RZ ;  /* 0x0000001f05037819 */ /* 0x000fc600000006ff */
[----:B------:R-:W-:-:S04]  /*95f0*/  VIADD R0, R0, 0x28 ;  /* 0x0000002800007836 */ /* 0x000fc80000000000 */
[C---:B------:R-:W-:Y:S02]  /*9600*/  IMAD R6, R17.reuse, 0x8, R0 ;  /* 0x0000000811067824 */ /* 0x040fe400078e0200 */
[----:B------:R-:W-:Y:S02]  /*9610*/  VIADD R17, R17, 0x1 ;  /* 0x0000000111117836 */ /* 0x000fe40000000000 */
[----:B------:R-:W0:Y:S03]  /*9620*/  SYNCS.PHASECHK.TRANS64.TRYWAIT P0, [R6+URZ], R3 ;  /* 0x00000003060075a7 */ /* 0x000e26000800017f */
[----:B------:R-:W-:-:S04]  /*9630*/  ISETP.NE.AND P1, PT, R17, 0x5, PT ;  /* 0x000000051100780c */ /* 0x000fc80003f25270 */
[----:B------:R-:W-:Y:S02]  /*9640*/  SEL R2, RZ, 0x1, P1 ;  /* 0x00000001ff027807 */ /* 0x000fe40000800000 */
[----:B------:R-:W-:Y:S02]  /*9650*/  SEL R17, R17, RZ, P1 ;  /* 0x000000ff11117207 */ /* 0x000fe40000800000 */
[----:B------:R-:W-:-:S03]  /*9660*/  LOP3.LUT R8, R5, R2, RZ, 0x3c, !PT ;  /* 0x0000000205087212 */ /* 0x000fc600078e3cff */
[----:B------:R-:W-:Y:S01]  /*9670*/  IMAD R7, R17, 0x8, R0 ;  /* 0x0000000811077824 */ /* 0x000fe200078e0200 */
[----:B------:R-:W-:Y:S01]  /*9680*/  SHF.L.U32 R4, R8, 0x1f, RZ ;  /* 0x0000001f08047819 */ /* 0x000fe200000006ff */
[----:B0-----:R-:W-:Y:S06]  /*9690*/  @!P0 BRA `(.L_x_191) ;  /* 0x0000000400088947 */ /* 0x001fec0003800000 */
.L_x_203:
[----:B------:R-:W1:Y:S01]  /*96a0*/  SYNCS.PHASECHK.TRANS64.TRYWAIT P0, [R7+URZ], R4 ;  /* 0x00000004070075a7 */ /* 0x000e62000800017f */
[----:B------:R-:W-:-:S05]  /*96b0*/  VIADD R2, R17, 0x1 ;  /* 0x0000000111027836 */ /* 0x000fca0000000000 */
[----:B------:R-:W-:-:S04]  /*96c0*/  ISETP.NE.AND P1, PT, R2, 0x5, PT ;  /* 0x000000050200780c */ /* 0x000fc80003f25270 */
[----:B0-----:R-:W-:Y:S02]  /*96d0*/  SEL R3, RZ, 0x1, P1 ;  /* 0x00000001ff037807 */ /* 0x001fe40000800000 */
[----:B------:R-:W-:Y:S02]  /*96e0*/  SEL R9, R2, RZ, P1 ;  /* 0x000000ff02097207 */ /* 0x000fe40000800000 */
[----:B------:R-:W-:-:S03]  /*96f0*/  LOP3.LUT R8, R8, R3, RZ, 0x3c, !PT ;  /* 0x0000000308087212 */ /* 0x000fc600078e3cff */
[----:B------:R-:W-:Y:S01]  /*9700*/  IMAD R10, R9, 0x8, R0 ;  /* 0x00000008090a7824 */ /* 0x000fe200078e0200 */
[----:B------:R-:W-:Y:S01]  /*9710*/  SHF.L.U32 R5, R8, 0x1f, RZ ;  /* 0x0000001f08057819 */ /* 0x000fe200000006ff */
[----:B-1----:R-:W-:Y:S06]  /*9720*/  @!P0 BRA `(.L_x_192) ;  /* 0x0000000000f88947 */ /* 0x002fec0003800000 */
.L_x_204:
[----:B------:R-:W1:Y:S01]  /*9730*/  SYNCS.PHASECHK.TRANS64.TRYWAIT P0, [R10+URZ], R5 ;  /* 0x000000050a0075a7 */ /* 0x000e62000800017f */
[----:B------:R-:W-:-:S05]  /*9740*/  VIADD R2, R9, 0x1 ;  /* 0x0000000109027836 */ /* 0x000fca0000000000 */
[----:B------:R-:W-:-:S04]  /*9750*/  ISETP.NE.AND P1, PT, R2, 0x5, PT ;  /* 0x000000050200780c */ /* 0x000fc80003f25270 */
[----:B------:R-:W-:Y:S02]  /*9760*/  SEL R3, RZ, 0x1, P1 ;  /* 0x00000001ff037807 */ /* 0x000fe40000800000 */
[----:B0-----:R-:W-:Y:S02]  /*9770*/  SEL R7, R2, RZ, P1 ;  /* 0x000000ff02077207 */ /* 0x001fe40000800000 */
[----:B------:R-:W-:-:S03]  /*9780*/  LOP3.LUT R9, R8, R3, RZ, 0x3c, !PT ;  /* 0x0000000308097212 */ /* 0x000fc600078e3cff */
[----:B------:R-:W-:Y:S01]  /*9790*/  IMAD R11, R7, 0x8, R0 ;  /* 0x00000008070b7824 */ /* 0x000fe200078e0200 */
[----:B------:R-:W-:Y:S01]  /*97a0*/  SHF.L.U32 R6, R9, 0x1f, RZ ;  /* 0x0000001f09067819 */ /* 0x000fe200000006ff */
[----:B-1----:R-:W-:Y:S06]  /*97b0*/  @!P0 BRA `(.L_x_193) ;  /* 0x0000000000e88947 */ /* 0x002fec0003800000 */
.L_x_205:
[----:B------:R-:W1:Y:S01]  /*97c0*/  SYNCS.PHASECHK.TRANS64.TRYWAIT P0, [R11+URZ], R6 ;  /* 0x000000060b0075a7 */ /* 0x000e62000800017f */
[----:B------:R-:W-:-:S05]  /*97d0*/  VIADD R2, R7, 0x1 ;  /* 0x0000000107027836 */ /* 0x000fca0000000000 */
[----:B------:R-:W-:-:S04]  /*97e0*/  ISETP.NE.AND P1, PT, R2, 0x5, PT ;  /* 0x000000050200780c */ /* 0x000fc80003f25270 */
[----:B------:R-:W-:Y:S02]  /*97f0*/  SEL R4, RZ, 0x1, P1 ;  /* 0x00000001ff047807 */ /* 0x000fe40000800000 */
[----:B------:R-:W-:Y:S02]  /*9800*/  SEL R3, R2, RZ, P1 ;  /* 0x000000ff02037207 */ /* 0x000fe40000800000 */
[----:B------:R-:W-:Y:S01]  /*9810*/  LOP3.LUT R4, R9, R4, RZ, 0x3c, !PT ;  /* 0x0000000409047212 */ /* 0x000fe200078e3cff */
[----:B-1----:R-:W-:Y:S06]  /*9820*/  @!P0 BRA `(.L_x_194) ;  /* 0x0000000000e08947 */ /* 0x002fec0003800000 */
.L_x_206:
[----:B------:R-:W-:Y:S01]  /*9830*/  IMAD R3, R3, 0x8, R0 ;  /* 0x0000000803037824 */ /* 0x000fe200078e0200 */
[----:B------:R-:W-:-:S07]  /*9840*/  SHF.L.U32 R0, R4, 0x1f, RZ ;  /* 0x0000001f04007819 */ /* 0x000fce00000006ff */
.L_x_195:
[----:B--2---:R2:W3:Y:S02]  /*9850*/  SYNCS.PHASECHK.TRANS64.TRYWAIT P0, [R3+URZ], R0 ;  /* 0x00000000030075a7 */ /* 0x0044e4000800017f */
[----:B---3--:R-:W-:Y:S05]  /*9860*/  @!P0 NANOSLEEP.SYNCS 0x989680 ;  /* 0x009896800000895d */ /* 0x008fea0003900000 */
[----:B------:R-:W3:Y:S02]  /*9870*/  @!P0 SYNCS.PHASECHK.TRANS64 P0, [R3+URZ], R0 ;  /* 0x00000000030085a7 */ /* 0x000ee4000800007f */
[----:B---3--:R-:W-:Y:S05]  /*9880*/  @!P0 BRA `(.L_x_195) ;  /* 0xfffffffc00f08947 */ /* 0x008fea000383ffff */
.L_x_189:
[----:B------:R-:W-:Y:S05]  /*9890*/  BSYNC B0 ;  /* 0x0000000000007941 */ /* 0x000fea0003800000 */
.L_x_188:
[----:B------:R-:W-:Y:S05]  /*98a0*/  EXIT ;  /* 0x000000000000794d */ /* 0x000fea0003800000 */
.L_x_21:
[----:B-1----:R-:W-:-:S04]  /*98b0*/  IMAD.U32 R12, RZ, RZ, UR6 ;  /* 0x00000006ff0c7e24 */ /* 0x002fc8000f8e00ff */
[----:B------:R1:W4:Y:S03]  /*98c0*/  SYNCS.PHASECHK.TRANS64.TRYWAIT P1, [R12+URZ], R11 ;  /* 0x0000000b0c0075a7 */ /* 0x000326000802017f */
[----:B----4-:R-:W-:Y:S05]  /*98d0*/  @!P1 NANOSLEEP.SYNCS 0x989680 ;  /* 0x009896800000995d */ /* 0x010fea0003900000 */
[----:B------:R-:W4:Y:S02]  /*98e0*/  @!P1 SYNCS.PHASECHK.TRANS64 P1, [R12+URZ], R11 ;  /* 0x0000000b0c0095a7 */ /* 0x000f24000802007f */
[----:B----4-:R-:W-:Y:S05]  /*98f0*/  @!P1 BRA `(.L_x_21) ;  /* 0xfffffffc00ec9947 */ /* 0x010fea000383ffff */
[----:B------:R-:W-:Y:S05]  /*9900*/  BRA `(.L_x_20) ;  /* 0xffffff7c00a07947 */ /* 0x000fea000383ffff */
.L_x_27:
[----:B-1----:R-:W-:-:S04]  /*9910*/  IMAD.U32 R14, RZ, RZ, UR13 ;  /* 0x0000000dff0e7e24 */ /* 0x002fc8000f8e00ff */
[----:B------:R1:W4:Y:S03]  /*9920*/  SYNCS.PHASECHK.TRANS64.TRYWAIT P1, [R14+URZ], R13 ;  /* 0x0000000d0e0075a7 */ /* 0x000326000802017f */
[----:B----4-:R-:W-:Y:S05]  /*9930*/  @!P1 NANOSLEEP.SYNCS 0x989680 ;  /* 0x009896800000995d */ /* 0x010fea0003900000 */
[----:B------:R-:W4:Y:S02]  /*9940*/  @!P1 SYNCS.PHASECHK.TRANS64 P1, [R14+URZ], R13 ;  /* 0x0000000d0e0095a7 */ /* 0x000f24000802007f */
[----:B----4-:R-:W-:Y:S05]  /*9950*/  @!P1 BRA `(.L_x_27) ;  /* 0xfffffffc00ec9947 */ /* 0x010fea000383ffff */
[----:B------:R-:W-:Y:S05]  /*9960*/  BRA `(.L_x_26) ;  /* 0xffffff8800507947 */ /* 0x000fea000383ffff */
.L_x_176:
[----:B------:R-:W-:Y:S01]  /*9970*/  BSSY B1, `(.L_x_196) ;  /* 0x0000006000017945 */ /* 0x000fe20003800000 */
[----:B------:R-:W-:-:S07]  /*9980*/  IMAD.MOV.U32 R6, RZ, RZ, -0x1 ;  /* 0xffffffffff067424 */ /* 0x000fce00078e00ff */
[----:B------:R-:W-:Y:S05]  /*9990*/  WARPSYNC.COLLECTIVE R6, `(.L_x_197) ;  /* 0x00000000060c7348 */ /* 0x000fea0003c00000 */
[----:B------:R-:W-:Y:S02]  /*99a0*/  ELECT P0, UR62, PT ;  /* 0x00000000003e782f */ /* 0x000fe40003800000 */
[----:B------:R-:W-:Y:S01]  /*99b0*/  MOV R6, UR62 ;  /* 0x0000003e00067c02 */ /* 0x000fe20008000f00 */
[----:B------:R-:W-:Y:S10]  /*99c0*/  ENDCOLLECTIVE ;  /* 0x000000000000791b */ /* 0x000ff40003800000 */
.L_x_197:
[----:B------:R-:W-:Y:S05]  /*99d0*/  BSYNC B1 ;  /* 0x0000000000017941 */ /* 0x000fea0003800000 */
.L_x_196:
[----:B------:R-:W-:Y:S05]  /*99e0*/  BRA `(.L_x_198) ;  /* 0xfffffff000187947 */ /* 0x000fea000383ffff */
.L_x_179:
[----:B0-----:R0:W1:Y:S02]  /*99f0*/  SYNCS.PHASECHK.TRANS64.TRYWAIT P0, [R18+URZ+0x28], R9 ;  /* 0x00002809120075a7 */ /* 0x001064000800017f */
[----:B-1----:R-:W-:Y:S05]  /*9a00*/  @!P0 NANOSLEEP.SYNCS 0x989680 ;  /* 0x009896800000895d */ /* 0x002fea0003900000 */
[----:B------:R-:W1:Y:S02]  /*9a10*/  @!P0 SYNCS.PHASECHK.TRANS64 P0, [R18+URZ+0x28], R9 ;  /* 0x00002809120085a7 */ /* 0x000e64000800007f */
[----:B-1----:R-:W-:Y:S05]  /*9a20*/  @!P0 BRA `(.L_x_179) ;  /* 0xfffffffc00f08947 */ /* 0x002fea000383ffff */
[----:B------:R-:W-:Y:S05]  /*9a30*/  BRA `(.L_x_199) ;  /* 0xfffffff000587947 */ /* 0x000fea000383ffff */
.L_x_187:
[----:B------:R-:W-:Y:S01]  /*9a40*/  BSSY B0, `(.L_x_200) ;  /* 0x0000006000007945 */ /* 0x000fe20003800000 */
[----:B------:R-:W-:-:S07]  /*9a50*/  IMAD.MOV.U32 R6, RZ, RZ, -0x1 ;  /* 0xffffffffff067424 */ /* 0x000fce00078e00ff */
[----:B------:R-:W-:Y:S05]  /*9a60*/  WARPSYNC.COLLECTIVE R6, `(.L_x_201) ;  /* 0x00000000060c7348 */ /* 0x000fea0003c00000 */
[----:B------:R-:W-:Y:S02]  /*9a70*/  ELECT P0, UR62, PT ;  /* 0x00000000003e782f */ /* 0x000fe40003800000 */
[----:B------:R-:W-:Y:S01]  /*9a80*/  MOV R6, UR62 ;  /* 0x0000003e00067c02 */ /* 0x000fe20008000f00 */
[----:B------:R-:W-:Y:S10]  /*9a90*/  ENDCOLLECTIVE ;  /* 0x000000000000791b */ /* 0x000ff40003800000 */
.L_x_201:
[----:B------:R-:W-:Y:S05]  /*9aa0*/  BSYNC B0 ;  /* 0x0000000000007941 */ /* 0x000fea0003800000 */
.L_x_200:
[----:B------:R-:W-:Y:S05]  /*9ab0*/  BRA `(.L_x_202) ;  /* 0xfffffff800a47947 */ /* 0x000fea000383ffff */
.L_x_191:
[----:B0-----:R0:W1:Y:S02]  /*9ac0*/  SYNCS.PHASECHK.TRANS64.TRYWAIT P0, [R6+URZ], R3 ;  /* 0x00000003060075a7 */ /* 0x001064000800017f */
[----:B-1----:R-:W-:Y:S05]  /*9ad0*/  @!P0 NANOSLEEP.SYNCS 0x989680 ;  /* 0x009896800000895d */ /* 0x002fea0003900000 */
[----:B------:R-:W1:Y:S02]  /*9ae0*/  @!P0 SYNCS.PHASECHK.TRANS64 P0, [R6+URZ], R3 ;  /* 0x00000003060085a7 */ /* 0x000e64000800007f */
[----:B-1----:R-:W-:Y:S05]  /*9af0*/  @!P0 BRA `(.L_x_191) ;  /* 0xfffffffc00f08947 */ /* 0x002fea000383ffff */
[----:B------:R-:W-:Y:S05]  /*9b00*/  BRA `(.L_x_203) ;  /* 0xfffffff800e47947 */ /* 0x000fea000383ffff */
.L_x_192:
[----:B0-----:R0:W1:Y:S02]  /*9b10*/  SYNCS.PHASECHK.TRANS64.TRYWAIT P0, [R7+URZ], R4 ;  /* 0x00000004070075a7 */ /* 0x001064000800017f */
[----:B-1----:R-:W-:Y:S05]  /*9b20*/  @!P0 NANOSLEEP.SYNCS 0x989680 ;  /* 0x009896800000895d */ /* 0x002fea0003900000 */
[----:B------:R-:W1:Y:S02]  /*9b30*/  @!P0 SYNCS.PHASECHK.TRANS64 P0, [R7+URZ], R4 ;  /* 0x00000004070085a7 */ /* 0x000e64000800007f */
[----:B-1----:R-:W-:Y:S05]  /*9b40*/  @!P0 BRA `(.L_x_192) ;  /* 0xfffffffc00f08947 */ /* 0x002fea000383ffff */
[----:B------:R-:W-:Y:S05]  /*9b50*/  BRA `(.L_x_204) ;  /* 0xfffffff800f47947 */ /* 0x000fea000383ffff */
.L_x_193:
[----:B0-----:R0:W1:Y:S02]  /*9b60*/  SYNCS.PHASECHK.TRANS64.TRYWAIT P0, [R10+URZ], R5 ;  /* 0x000000050a0075a7 */ /* 0x001064000800017f */
[----:B-1----:R-:W-:Y:S05]  /*9b70*/  @!P0 NANOSLEEP.SYNCS 0x989680 ;  /* 0x009896800000895d */ /* 0x002fea0003900000 */
[----:B------:R-:W1:Y:S02]  /*9b80*/  @!P0 SYNCS.PHASECHK.TRANS64 P0, [R10+URZ], R5 ;  /* 0x000000050a0085a7 */ /* 0x000e64000800007f */
[----:B-1----:R-:W-:Y:S05]  /*9b90*/  @!P0 BRA `(.L_x_193) ;  /* 0xfffffffc00f08947 */ /* 0x002fea000383ffff */
[----:B------:R-:W-:Y:S05]  /*9ba0*/  BRA `(.L_x_205) ;  /* 0xfffffffc00047947 */ /* 0x000fea000383ffff */
.L_x_194:
[----:B-1----:R1:W2:Y:S02]  /*9bb0*/  SYNCS.PHASECHK.TRANS64.TRYWAIT P0, [R11+URZ], R6 ;  /* 0x000000060b0075a7 */ /* 0x0022a4000800017f */
[----:B--2---:R-:W-:Y:S05]  /*9bc0*/  @!P0 NANOSLEEP.SYNCS 0x989680 ;  /* 0x009896800000895d */ /* 0x004fea0003900000 */
[----:B------:R-:W2:Y:S02]  /*9bd0*/  @!P0 SYNCS.PHASECHK.TRANS64 P0, [R11+URZ], R6 ;  /* 0x000000060b0085a7 */ /* 0x000ea4000800007f */
[----:B--2---:R-:W-:Y:S05]  /*9be0*/  @!P0 BRA `(.L_x_194) ;  /* 0xfffffffc00f08947 */ /* 0x004fea000383ffff */
[----:B------:R-:W-:Y:S05]  /*9bf0*/  BRA `(.L_x_206) ;  /* 0xfffffffc000c7947 */ /* 0x000fea000383ffff */
.L_x_207:
[----:B------:R-:W-:-:S00]  /*9c00*/  BRA `(.L_x_207) ;  /* 0xfffffffc00fc7947 */ /* 0x000fc0000383ffff */
[----:B------:R-:W-:-:S00]  /*9c10*/  NOP ;  /* 0x0000000000007918 */ /* 0x000fc00000000000 */
        /* <DEDUP_REMOVED lines=14> */
.L_x_208:


//--------------------- .nv.shared._ZN7cutlass13device_kernelINS_4gemm6kernel13GemmUniversalIN4cute5tupleIJiiiiEEENS1_10collective13CollectiveMmaINS1_37MainloopSm90TmaGmmaWarpSpecializedFP8ILi5ENS5_IJNS4_1CILi1EEENSA_ILi8EEESB_EEENS1_35KernelTmaWarpSpecializedCooperativeEEENS5_IJNSA_ILi256EEENSA_ILi64EEENSA_ILi128EEEEEENS_12float_e4m3_tENS5_IJlSB_lEEESK_SL_NS4_8TiledMMAINS4_8MMA_AtomIJNS4_4SM904GMMA30MMA_64x64x32_F32E4M3E4M3_SS_TNILNSP_7ScaleInE1ELSR_1EEEEEENS4_6LayoutINS5_IJNSA_ILi2EEESB_SB_EEENS5_IJSB_NSA_ILi0EEESX_EEEEENS5_IJNS4_10UnderscoreES10_S10_EEEEENS4_23SM90_TMA_LOAD_MULTICASTENS4_14ComposedLayoutINS4_7SwizzleILi3ELi4ELi3EEENS4_18smem_ptr_flag_bitsILi8EEENSU_INS5_IJSC_SI_EEENS5_IJSI_SB_EEEEEEEvNS4_8identityENS4_13SM90_TMA_LOADES1C_vS1D_EENS_8epilogue10collective6detail29Sm90TmaWarpSpecializedAdapterINS1H_15DefaultEpilogueISK_SL_SL_NS1G_6thread17LinearCombinationISK_Li1EffLNS1L_9ScaleType4KindE0ELNS_15FloatRoundStyleE2ESK_EENS1_15EpilogueDefaultEEEEEvvEEEEvNT_6ParamsE --------------------------
	.section	.nv.shared._ZN7cutlass13device_kernelINS_4gemm6kernel13GemmUniversalIN4cute5tupleIJiiiiEEENS1_10collective13CollectiveMmaINS1_37MainloopSm90TmaGmmaWarpSpecializedFP8ILi5ENS5_IJNS4_1CILi1EEENSA_ILi8EEESB_EEENS1_35KernelTmaWarpSpecializedCooperativeEEENS5_IJNSA_ILi256EEENSA_ILi64EEENSA_ILi128EEEEEENS_12float_e4m3_tENS5_IJlSB_lEEESK_SL_NS4_8TiledMMAINS4_8MMA_AtomIJNS4_4SM904GMMA30MMA_64x64x32_F32E4M3E4M3_SS_TNILNSP_7ScaleInE1ELSR_1EEEEEENS4_6LayoutINS5_IJNSA_ILi2EEESB_SB_EEENS5_IJSB_NSA_ILi0EEESX_EEEEENS5_IJNS4_10UnderscoreES10_S10_EEEEENS4_23SM90_TMA_LOAD_MULTICASTENS4_14ComposedLayoutINS4_7SwizzleILi3ELi4ELi3EEENS4_18smem_ptr_flag_bitsILi8EEENSU_INS5_IJSC_SI_EEENS5_IJSI_SB_EEEEEEEvNS4_8identityENS4_13SM90_TMA_LOADES1C_vS1D_EENS_8epilogue10collective6detail29Sm90TmaWarpSpecializedAdapterINS1H_15DefaultEpilogueISK_SL_SL_NS1G_6thread17LinearCombinationISK_Li1EffLNS1L_9ScaleType4KindE0ELNS_15FloatRoundStyleE2ESK_EENS1_15EpilogueDefaultEEEEEvvEEEEvNT_6ParamsE,"aw",@nobits
	.sectionflags	@""
	.align	16
	.zero		1024


//--------------------- .nv.shared.reserved.0     --------------------------
	.section	.nv.shared.reserved.0,"aw",@nobits
	.weak		__nv_reservedSMEM_offset_0_alias
	.size		__nv_reservedSMEM_offset_0_alias, 0, 0
	.other		__nv_reservedSMEM_offset_0_alias,@"STO_CUDA_RESERVED_SHARED STV_DEFAULT"
__nv_reservedSMEM_offset_0_alias:
	.zero		0


//--------------------- .nv.global                --------------------------
	.section	.nv.global,"aw",@nobits
.nv.global:
	.type		_ZN40_INTERNAL_00b33e2c_4_k_cu_94148324_276164cute1_E,@object
	.size		_ZN40_INTERNAL_00b33e2c_4_k_cu_94148324_276164cute1_E,(_ZN40_INTERNAL_00b33e2c_4_k_cu_94148324_276164cuda3std3__45__cpo6cbeginE - _ZN40_INTERNAL_00b33e2c_4_k_cu_94148324_276164cute1_E)
_ZN40_INTERNAL_00b33e2c_4_k_cu_94148324_276164cute1_E:
	.zero		1
	.type		_ZN40_INTERNAL_00b33e2c_4_k_cu_94148324_276164cuda3std3__45__cpo6cbeginE,@object
	.size		_ZN40_INTERNAL_00b33e2c_4_k_cu_94148324_276164cuda3std3__45__cpo6cbeginE,(_ZN40_INTERNAL_00b33e2c_4_k_cu_94148324_276164cuda3std3__48in_placeE - _ZN40_INTERNAL_00b33e2c_4_k_cu_94148324_276164cuda3std3__45__cpo6cbeginE)
_ZN40_INTERNAL_00b33e2c_4_k_cu_94148324_276164cuda3std3__45__cpo6cbeginE:
	.zero		1
	.type		_ZN40_INTERNAL_00b33e2c_4_k_cu_94148324_276164cuda3std3__48in_placeE,@object
	.size		_ZN40_INTERNAL_00b33e2c_4_k_cu_94148324_276164cuda3std3__48in_placeE,(_ZN40_INTERNAL_00b33e2c_4_k_cu_94148324_276164cuda3std6ranges3__45__cpo9iter_moveE - _ZN40_INTERNAL_00b33e2c_4_k_cu_94148324_276164cuda3std3__48in_placeE)
_ZN40_INTERNAL_00b33e2c_4_k_cu_94148324_276164cuda3std3__48in_placeE:
	.zero		1
	.type		_ZN40_INTERNAL_00b33e2c_4_k_cu_94148324_276164cuda3std6ranges3__45__cpo9iter_moveE,@object
	.size		_ZN40_INTERNAL_00b33e2c_4_k_cu_94148324_276164cuda3std6ranges3__45__cpo9iter_moveE,(_ZN40_INTERNAL_00b33e2c_4_k_cu_94148324_276164cuda3std3__45__cpo5beginE - _ZN40_INTERNAL_00b33e2c_4_k_cu_94148324_276164cuda3std6ranges3__45__cpo9iter_moveE)
_ZN40_INTERNAL_00b33e2c_4_k_cu_94148324_276164cuda3std6ranges3__45__cpo9iter_moveE:
	.zero		1
	.type		_ZN40_INTERNAL_00b33e2c_4_k_cu_94148324_276164cuda3std3__45__cpo5beginE,@object
	.size		_ZN40_INTERNAL_00b33e2c_4_k_cu_94148324_276164cuda3std3__45__cpo5beginE,(_ZN40_INTERNAL_00b33e2c_4_k_cu_94148324_276164cuda3std3__442_GLOBAL__N__00b33e2c_4_k_cu_94148324_276166ignoreE - _ZN40_INTERNAL_00b33e2c_4_k_cu_94148324_276164cuda3std3__45__cpo5beginE)
_ZN40_INTERNAL_00b33e2c_4_k_cu_94148324_276164cuda3std3__45__cpo5beginE:
	.zero		1
	.type		_ZN40_INTERNAL_00b33e2c_4_k_cu_94148324_276164cuda3std3__442_GLOBAL__N__00b33e2c_4_k_cu_94148324_276166ignoreE,@object
	.size		_ZN40_INTERNAL_00b33e2c_4_k_cu_94148324_276164cuda3std3__442_GLOBAL__N__00b33e2c_4_k_cu_94148324_276166ignoreE,(_ZN40_INTERNAL_00b33e2c_4_k_cu_94148324_276164cute7productE - _ZN40_INTERNAL_00b33e2c_4_k_cu_94148324_276164cuda3std3__442_GLOBAL__N__00b33e2c_4_k_cu_94148324_276166ignoreE)
_ZN40_INTERNAL_00b33e2c_4_k_cu_94148324_276164cuda3std3__442_GLOBAL__N__00b33e2c_4_k_cu_94148324_276166ignoreE:
	.zero		1
	.type		_ZN40_INTERNAL_00b33e2c_4_k_cu_94148324_276164cute7productE,@object
	.size		_ZN40_INTERNAL_00b33e2c_4_k_cu_94148324_276164cute7productE,(_ZN40_INTERNAL_00b33e2c_4_k_cu_94148324_276164cuda3std3__45__cpo3endE - _ZN40_INTERNAL_00b33e2c_4_k_cu_94148324_276164cute7productE)
_ZN40_INTERNAL_00b33e2c_4_k_cu_94148324_276164cute7productE:
	.zero		1
	.type		_ZN40_INTERNAL_00b33e2c_4_k_cu_94148324_276164cuda3std3__45__cpo3endE,@object
	.size		_ZN40_INTERNAL_00b33e2c_4_k_cu_94148324_276164cuda3std3__45__cpo3endE,(_ZN40_INTERNAL_00b33e2c_4_k_cu_94148324_276164cuda3std3__419piecewise_constructE - _ZN40_INTERNAL_00b33e2c_4_k_cu_94148324_276164cuda3std3__45__cpo3endE)
_ZN40_INTERNAL_00b33e2c_4_k_cu_94148324_276164cuda3std3__45__cpo3endE:
	.zero		1
	.type		_ZN40_INTERNAL_00b33e2c_4_k_cu_94148324_276164cuda3std3__419piecewise_constructE,@object
	.size		_ZN40_INTERNAL_00b33e2c_4_k_cu_94148324_276164cuda3std3__419piecewise_constructE,(_ZN40_INTERNAL_00b33e2c_4_k_cu_94148324_276164cuda3std3__45__cpo4cendE - _ZN40_INTERNAL_00b33e2c_4_k_cu_94148324_276164cuda3std3__419piecewise_constructE)
_ZN40_INTERNAL_00b33e2c_4_k_cu_94148324_276164cuda3std3__419piecewise_constructE:
	.zero		1
	.type		_ZN40_INTERNAL_00b33e2c_4_k_cu_94148324_276164cuda3std3__45__cpo4cendE,@object
	.size		_ZN40_INTERNAL_00b33e2c_4_k_cu_94148324_276164cuda3std3__45__cpo4cendE,(_ZN40_INTERNAL_00b33e2c_4_k_cu_94148324_276164cuda3std6ranges3__45__cpo4swapE - _ZN40_INTERNAL_00b33e2c_4_k_cu_94148324_276164cuda3std3__45__cpo4cendE)
_ZN40_INTERNAL_00b33e2c_4_k_cu_94148324_276164cuda3std3__45__cpo4cendE:
	.zero		1
	.type		_ZN40_INTERNAL_00b33e2c_4_k_cu_94148324_276164cuda3std6ranges3__45__cpo4swapE,@object
	.size		_ZN40_INTERNAL_00b33e2c_4_k_cu_94148324_276164cuda3std6ranges3__45__cpo4swapE,(.L_7 - _ZN40_INTERNAL_00b33e2c_4_k_cu_94148324_276164cuda3std6ranges3__45__cpo4swapE)
_ZN40_INTERNAL_00b33e2c_4_k_cu_94148324_276164cuda3std6ranges3__45__cpo4swapE:
	.zero		1
.L_7:


//--------------------- .nv.constant0._ZN7cutlass13device_kernelINS_4gemm6kernel13GemmUniversalIN4cute5tupleIJiiiiEEENS1_10collective13CollectiveMmaINS1_37MainloopSm90TmaGmmaWarpSpecializedFP8ILi5ENS5_IJNS4_1CILi1EEENSA_ILi8EEESB_EEENS1_35KernelTmaWarpSpecializedCooperativeEEENS5_IJNSA_ILi256EEENSA_ILi64EEENSA_ILi128EEEEEENS_12float_e4m3_tENS5_IJlSB_lEEESK_SL_NS4_8TiledMMAINS4_8MMA_AtomIJNS4_4SM904GMMA30MMA_64x64x32_F32E4M3E4M3_SS_TNILNSP_7ScaleInE1ELSR_1EEEEEENS4_6LayoutINS5_IJNSA_ILi2EEESB_SB_EEENS5_IJSB_NSA_ILi0EEESX_EEEEENS5_IJNS4_10UnderscoreES10_S10_EEEEENS4_23SM90_TMA_LOAD_MULTICASTENS4_14ComposedLayoutINS4_7SwizzleILi3ELi4ELi3EEENS4_18smem_ptr_flag_bitsILi8EEENSU_INS5_IJSC_SI_EEENS5_IJSI_SB_EEEEEEEvNS4_8identityENS4_13SM90_TMA_LOADES1C_vS1D_EENS_8epilogue10collective6detail29Sm90TmaWarpSpecializedAdapterINS1H_15DefaultEpilogueISK_SL_SL_NS1G_6thread17LinearCombinationISK_Li1EffLNS1L_9ScaleType4KindE0ELNS_15FloatRoundStyleE2ESK_EENS1_15EpilogueDefaultEEEEEvvEEEEvNT_6ParamsE --------------------------
	.section	.nv.constant0._ZN7cutlass13device_kernelINS_4gemm6kernel13GemmUniversalIN4cute5tupleIJiiiiEEENS1_10collective13CollectiveMmaINS1_37MainloopSm90TmaGmmaWarpSpecializedFP8ILi5ENS5_IJNS4_1CILi1EEENSA_ILi8EEESB_EEENS1_35KernelTmaWarpSpecializedCooperativeEEENS5_IJNSA_ILi256EEENSA_ILi64EEENSA_ILi128EEEEEENS_12float_e4m3_tENS5_IJlSB_lEEESK_SL_NS4_8TiledMMAINS4_8MMA_AtomIJNS4_4SM904GMMA30MMA_64x64x32_F32E4M3E4M3_SS_TNILNSP_7ScaleInE1ELSR_1EEEEEENS4_6LayoutINS5_IJNSA_ILi2EEESB_SB_EEENS5_IJSB_NSA_ILi0EEESX_EEEEENS5_IJNS4_10UnderscoreES10_S10_EEEEENS4_23SM90_TMA_LOAD_MULTICASTENS4_14ComposedLayoutINS4_7SwizzleILi3ELi4ELi3EEENS4_18smem_ptr_flag_bitsILi8EEENSU_INS5_IJSC_SI_EEENS5_IJSI_SB_EEEEEEEvNS4_8identityENS4_13SM90_TMA_LOADES1C_vS1D_EENS_8epilogue10collective6detail29Sm90TmaWarpSpecializedAdapterINS1H_15DefaultEpilogueISK_SL_SL_NS1G_6thread17LinearCombinationISK_Li1EffLNS1L_9ScaleType4KindE0ELNS_15FloatRoundStyleE2ESK_EENS1_15EpilogueDefaultEEEEEvvEEEEvNT_6ParamsE,"a",@progbits
	.sectionflags	@""
	.align	4
.nv.constant0._ZN7cutlass13device_kernelINS_4gemm6kernel13GemmUniversalIN4cute5tupleIJiiiiEEENS1_10collective13CollectiveMmaINS1_37MainloopSm90TmaGmmaWarpSpecializedFP8ILi5ENS5_IJNS4_1CILi1EEENSA_ILi8EEESB_EEENS1_35KernelTmaWarpSpecializedCooperativeEEENS5_IJNSA_ILi256EEENSA_ILi64EEENSA_ILi128EEEEEENS_12float_e4m3_tENS5_IJlSB_lEEESK_SL_NS4_8TiledMMAINS4_8MMA_AtomIJNS4_4SM904GMMA30MMA_64x64x32_F32E4M3E4M3_SS_TNILNSP_7ScaleInE1ELSR_1EEEEEENS4_6LayoutINS5_IJNSA_ILi2EEESB_SB_EEENS5_IJSB_NSA_ILi0EEESX_EEEEENS5_IJNS4_10UnderscoreES10_S10_EEEEENS4_23SM90_TMA_LOAD_MULTICASTENS4_14ComposedLayoutINS4_7SwizzleILi3ELi4ELi3EEENS4_18smem_ptr_flag_bitsILi8EEENSU_INS5_IJSC_SI_EEENS5_IJSI_SB_EEEEEEEvNS4_8identityENS4_13SM90_TMA_LOADES1C_vS1D_EENS_8epilogue10collective6detail29Sm90TmaWarpSpecializedAdapterINS1H_15DefaultEpilogueISK_SL_SL_NS1G_6thread17LinearCombinationISK_Li1EffLNS1L_9ScaleType4KindE0ELNS_15FloatRoundStyleE2ESK_EENS1_15EpilogueDefaultEEEEEvvEEEEvNT_6ParamsE:
	.zero		1664


//--------------------- SYMBOLS --------------------------

	.type		.nv.reservedSmem.offset0,@object
	.size		.nv.reservedSmem.offset0,0x4
